//
// Generated by NVIDIA NVVM Compiler
//
// Compiler Build ID: CL-36424714
// Cuda compilation tools, release 13.0, V13.0.88
// Based on NVVM 20.0.0
//

.version 9.0
.target sm_100
.address_size 64

	// .globl	resultPixel
.func  (.param .b64 func_retval0) __internal_accurate_pow
(
	.param .b64 __internal_accurate_pow_param_0,
	.param .b64 __internal_accurate_pow_param_1
)
;
.const .align 4 .u32 CountOfTrns = 512;
.const .align 4 .b8 trPoint1[6144];
.const .align 4 .b8 trPoint2[6144];
.const .align 4 .b8 trPoint3[6144];
.const .align 4 .b8 normals[6144];
.const .align 4 .b8 dRatios[2048];
.const .align 4 .b8 colors[6144];

.visible .entry resultPixel(
	.param .u64 .ptr .align 1 resultPixel_param_0,
	.param .align 4 .b8 resultPixel_param_1[12],
	.param .u32 resultPixel_param_2,
	.param .align 4 .b8 resultPixel_param_3[12],
	.param .u64 .ptr .align 1 resultPixel_param_4
)
{
	.reg .pred 	%p<165>;
	.reg .b16 	%rs<8>;
	.reg .b32 	%r<167>;
	.reg .b32 	%f<242>;
	.reg .b64 	%rd<63>;
	.reg .b64 	%fd<174>;

	ld.param.f32 	%f126, [resultPixel_param_3+8];
	ld.param.f32 	%f125, [resultPixel_param_3+4];
	ld.param.f32 	%f124, [resultPixel_param_3];
	ld.param.f32 	%f123, [resultPixel_param_1+8];
	ld.param.f32 	%f122, [resultPixel_param_1+4];
	ld.param.f32 	%f121, [resultPixel_param_1];
	ld.param.u64 	%rd23, [resultPixel_param_0];
	ld.param.u32 	%r35, [resultPixel_param_2];
	mov.u32 	%r36, %ntid.x;
	mov.u32 	%r37, %ctaid.x;
	mov.u32 	%r38, %tid.x;
	mad.lo.s32 	%r1, %r36, %r37, %r38;
	setp.ge.s32 	%p6, %r1, %r35;
	@%p6 bra 	$L__BB0_90;
	cvta.to.global.u64 	%rd25, %rd23;
	mul.wide.s32 	%rd26, %r1, 12;
	add.s64 	%rd27, %rd25, %rd26;
	ld.global.f32 	%f1, [%rd27];
	ld.global.f32 	%f2, [%rd27+4];
	ld.global.f32 	%f3, [%rd27+8];
	ld.const.u32 	%r2, [CountOfTrns];
	setp.lt.s32 	%p7, %r2, 1;
	mov.f32 	%f224, 0f4B189680;
	mov.f32 	%f221, 0f41C80000;
	mov.f32 	%f222, %f221;
	mov.f32 	%f223, %f221;
	@%p7 bra 	$L__BB0_38;
	mov.f64 	%fd74, 0d4000000000000000;
	{
	.reg .b32 %temp; 
	mov.b64 	{%temp, %r3}, %fd74;
	}
	and.b32  	%r4, %r3, 2146435072;
	setp.eq.s32 	%p8, %r4, 1062207488;
	setp.lt.s32 	%p9, %r3, 0;
	selp.b32 	%r5, 0, 2146435072, %p9;
	and.b32  	%r42, %r3, 2147483647;
	setp.ne.s32 	%p10, %r42, 1071644672;
	and.pred  	%p1, %p8, %p10;
	mov.f64 	%fd75, 0d3FD3333333333333;
	{
	.reg .b32 %temp; 
	mov.b64 	{%temp, %r6}, %fd75;
	}
	and.b32  	%r43, %r6, 2146435072;
	setp.eq.s32 	%p11, %r43, 1127219200;
	and.b32  	%r44, %r6, 2147483647;
	setp.ne.s32 	%p12, %r44, 1071644672;
	and.pred  	%p2, %p11, %p12;
	mov.u64 	%rd34, normals;
	add.s64 	%rd57, %rd34, 8;
	mov.u64 	%rd35, colors;
	add.s64 	%rd56, %rd35, 8;
	mov.u64 	%rd36, trPoint3;
	add.s64 	%rd54, %rd36, 8;
	mov.u64 	%rd37, trPoint1;
	add.s64 	%rd53, %rd37, 8;
	mov.u64 	%rd38, trPoint2;
	add.s64 	%rd52, %rd38, 4;
	neg.s32 	%r160, %r2;
	mov.f32 	%f223, 0f41C80000;
	mov.f32 	%f224, 0f4B189680;
	mov.b32 	%r161, 0;
	mov.u64 	%rd55, dRatios;
	mov.f32 	%f222, %f223;
	mov.f32 	%f221, %f223;
$L__BB0_3:
	ld.const.f32 	%f11, [%rd57+-8];
	ld.const.f32 	%f12, [%rd57+-4];
	ld.const.f32 	%f13, [%rd57];
	ld.const.f32 	%f133, [%rd55];
	fma.rn.f32 	%f134, %f121, %f11, %f133;
	fma.rn.f32 	%f135, %f122, %f12, %f134;
	fma.rn.f32 	%f136, %f123, %f13, %f135;
	mul.f32 	%f137, %f2, %f12;
	fma.rn.f32 	%f138, %f1, %f11, %f137;
	fma.rn.f32 	%f16, %f3, %f13, %f138;
	setp.eq.f32 	%p13, %f16, 0f00000000;
	setp.ge.f32 	%p14, %f136, 0f00000000;
	and.pred  	%p15, %p13, %p14;
	@%p15 bra 	$L__BB0_37;
	neg.f32 	%f139, %f136;
	div.rn.f32 	%f17, %f139, %f16;
	setp.lt.f32 	%p16, %f17, 0f00000000;
	@%p16 bra 	$L__BB0_37;
	fma.rn.f32 	%f218, %f1, %f17, %f121;
	fma.rn.f32 	%f219, %f2, %f17, %f122;
	fma.rn.f32 	%f220, %f3, %f17, %f123;
	setp.eq.f32 	%p17, %f11, 0f00000000;
	@%p17 bra 	$L__BB0_7;
	ld.const.f32 	%f215, [%rd53+-4];
	ld.const.f32 	%f214, [%rd53];
	ld.const.f32 	%f213, [%rd52];
	ld.const.f32 	%f212, [%rd52+4];
	ld.const.f32 	%f211, [%rd54+-4];
	ld.const.f32 	%f210, [%rd54];
	mov.f32 	%f216, %f220;
	mov.f32 	%f217, %f219;
	bra.uni 	$L__BB0_10;
$L__BB0_7:
	setp.eq.f32 	%p18, %f12, 0f00000000;
	@%p18 bra 	$L__BB0_9;
	ld.const.f32 	%f215, [%rd53+-8];
	ld.const.f32 	%f214, [%rd53];
	ld.const.f32 	%f213, [%rd52+-4];
	ld.const.f32 	%f212, [%rd52+4];
	ld.const.f32 	%f211, [%rd54+-8];
	ld.const.f32 	%f210, [%rd54];
	mov.f32 	%f216, %f220;
	mov.f32 	%f217, %f218;
	bra.uni 	$L__BB0_10;
$L__BB0_9:
	ld.const.f32 	%f215, [%rd53+-8];
	ld.const.f32 	%f214, [%rd53+-4];
	ld.const.f32 	%f213, [%rd52+-4];
	ld.const.f32 	%f212, [%rd52];
	ld.const.f32 	%f211, [%rd54+-8];
	ld.const.f32 	%f210, [%rd54+-4];
	mov.f32 	%f216, %f219;
	mov.f32 	%f217, %f218;
$L__BB0_10:
	sub.f32 	%f140, %f215, %f217;
	sub.f32 	%f141, %f212, %f214;
	mul.f32 	%f142, %f141, %f140;
	sub.f32 	%f143, %f213, %f215;
	sub.f32 	%f144, %f214, %f216;
	mul.f32 	%f145, %f143, %f144;
	sub.f32 	%f47, %f142, %f145;
	sub.f32 	%f146, %f213, %f217;
	sub.f32 	%f147, %f210, %f212;
	mul.f32 	%f148, %f147, %f146;
	sub.f32 	%f149, %f211, %f213;
	sub.f32 	%f150, %f212, %f216;
	mul.f32 	%f151, %f149, %f150;
	sub.f32 	%f152, %f148, %f151;
	sub.f32 	%f153, %f211, %f217;
	sub.f32 	%f154, %f214, %f210;
	mul.f32 	%f155, %f154, %f153;
	sub.f32 	%f156, %f215, %f211;
	sub.f32 	%f157, %f210, %f216;
	mul.f32 	%f158, %f156, %f157;
	sub.f32 	%f159, %f155, %f158;
	setp.ge.f32 	%p19, %f47, 0f00000000;
	setp.ge.f32 	%p20, %f152, 0f00000000;
	and.pred  	%p21, %p19, %p20;
	setp.ge.f32 	%p22, %f159, 0f00000000;
	and.pred  	%p23, %p21, %p22;
	@%p23 bra 	$L__BB0_12;
	setp.gtu.f32 	%p24, %f47, 0f00000000;
	setp.gtu.f32 	%p25, %f152, 0f00000000;
	or.pred  	%p26, %p24, %p25;
	setp.gtu.f32 	%p27, %f159, 0f00000000;
	or.pred  	%p28, %p26, %p27;
	@%p28 bra 	$L__BB0_37;
$L__BB0_12:
	setp.lt.s32 	%p29, %r3, 0;
	setp.eq.s32 	%p30, %r4, 1062207488;
	sub.f32 	%f50, %f218, %f121;
	cvt.f64.f32 	%fd1, %f50;
	{
	.reg .b32 %temp; 
	mov.b64 	{%temp, %r11}, %fd1;
	}
	abs.f64 	%fd2, %fd1;
	{ // callseq 0, 0
	.param .b64 param0;
	st.param.f64 	[param0], %fd2;
	.param .b64 param1;
	st.param.f64 	[param1], 0d4000000000000000;
	.param .b64 retval0;
	call.uni (retval0), 
	__internal_accurate_pow, 
	(
	param0, 
	param1
	);
	ld.param.f64 	%fd76, [retval0];
	} // callseq 0
	setp.lt.s32 	%p32, %r11, 0;
	neg.f64 	%fd78, %fd76;
	selp.f64 	%fd79, %fd78, %fd76, %p30;
	selp.f64 	%fd80, %fd79, %fd76, %p32;
	setp.eq.f32 	%p33, %f50, 0f00000000;
	selp.b32 	%r45, %r11, 0, %p30;
	or.b32  	%r46, %r45, 2146435072;
	selp.b32 	%r47, %r46, %r45, %p29;
	mov.b32 	%r48, 0;
	mov.b64 	%fd81, {%r48, %r47};
	selp.f64 	%fd160, %fd81, %fd80, %p33;
	add.f64 	%fd82, %fd1, 0d4000000000000000;
	{
	.reg .b32 %temp; 
	mov.b64 	{%temp, %r49}, %fd82;
	}
	and.b32  	%r50, %r49, 2146435072;
	setp.ne.s32 	%p34, %r50, 2146435072;
	@%p34 bra 	$L__BB0_17;
	setp.num.f32 	%p35, %f50, %f50;
	@%p35 bra 	$L__BB0_15;
	mov.f64 	%fd83, 0d4000000000000000;
	add.rn.f64 	%fd160, %fd1, %fd83;
	bra.uni 	$L__BB0_17;
$L__BB0_15:
	setp.neu.f64 	%p36, %fd2, 0d7FF0000000000000;
	@%p36 bra 	$L__BB0_17;
	or.b32  	%r51, %r5, -2147483648;
	selp.b32 	%r52, %r51, %r5, %p1;
	selp.b32 	%r53, %r52, %r5, %p32;
	mov.b32 	%r54, 0;
	mov.b64 	%fd160, {%r54, %r53};
$L__BB0_17:
	setp.eq.f32 	%p41, %f50, 0f3F800000;
	selp.f64 	%fd7, 0d3FF0000000000000, %fd160, %p41;
	sub.f32 	%f51, %f219, %f122;
	cvt.f64.f32 	%fd8, %f51;
	{
	.reg .b32 %temp; 
	mov.b64 	{%temp, %r12}, %fd8;
	}
	abs.f64 	%fd9, %fd8;
	{ // callseq 1, 0
	.param .b64 param0;
	st.param.f64 	[param0], %fd9;
	.param .b64 param1;
	st.param.f64 	[param1], 0d4000000000000000;
	.param .b64 retval0;
	call.uni (retval0), 
	__internal_accurate_pow, 
	(
	param0, 
	param1
	);
	ld.param.f64 	%fd84, [retval0];
	} // callseq 1
	setp.lt.s32 	%p42, %r12, 0;
	neg.f64 	%fd86, %fd84;
	selp.f64 	%fd87, %fd86, %fd84, %p30;
	selp.f64 	%fd88, %fd87, %fd84, %p42;
	setp.eq.f32 	%p43, %f51, 0f00000000;
	selp.b32 	%r55, %r12, 0, %p30;
	or.b32  	%r56, %r55, 2146435072;
	selp.b32 	%r57, %r56, %r55, %p29;
	mov.b32 	%r58, 0;
	mov.b64 	%fd89, {%r58, %r57};
	selp.f64 	%fd161, %fd89, %fd88, %p43;
	add.f64 	%fd90, %fd8, 0d4000000000000000;
	{
	.reg .b32 %temp; 
	mov.b64 	{%temp, %r59}, %fd90;
	}
	and.b32  	%r60, %r59, 2146435072;
	setp.ne.s32 	%p44, %r60, 2146435072;
	@%p44 bra 	$L__BB0_22;
	setp.num.f32 	%p45, %f51, %f51;
	@%p45 bra 	$L__BB0_20;
	mov.f64 	%fd91, 0d4000000000000000;
	add.rn.f64 	%fd161, %fd8, %fd91;
	bra.uni 	$L__BB0_22;
$L__BB0_20:
	setp.neu.f64 	%p46, %fd9, 0d7FF0000000000000;
	@%p46 bra 	$L__BB0_22;
	or.b32  	%r61, %r5, -2147483648;
	selp.b32 	%r62, %r61, %r5, %p1;
	selp.b32 	%r63, %r62, %r5, %p42;
	mov.b32 	%r64, 0;
	mov.b64 	%fd161, {%r64, %r63};
$L__BB0_22:
	setp.lt.s32 	%p48, %r3, 0;
	setp.eq.s32 	%p49, %r4, 1062207488;
	setp.eq.f32 	%p51, %f51, 0f3F800000;
	selp.f64 	%fd92, 0d3FF0000000000000, %fd161, %p51;
	add.f64 	%fd14, %fd7, %fd92;
	sub.f32 	%f52, %f220, %f123;
	cvt.f64.f32 	%fd15, %f52;
	{
	.reg .b32 %temp; 
	mov.b64 	{%temp, %r13}, %fd15;
	}
	abs.f64 	%fd16, %fd15;
	{ // callseq 2, 0
	.param .b64 param0;
	st.param.f64 	[param0], %fd16;
	.param .b64 param1;
	st.param.f64 	[param1], 0d4000000000000000;
	.param .b64 retval0;
	call.uni (retval0), 
	__internal_accurate_pow, 
	(
	param0, 
	param1
	);
	ld.param.f64 	%fd93, [retval0];
	} // callseq 2
	setp.lt.s32 	%p52, %r13, 0;
	neg.f64 	%fd95, %fd93;
	selp.f64 	%fd96, %fd95, %fd93, %p49;
	selp.f64 	%fd97, %fd96, %fd93, %p52;
	setp.eq.f32 	%p53, %f52, 0f00000000;
	selp.b32 	%r65, %r13, 0, %p49;
	or.b32  	%r66, %r65, 2146435072;
	selp.b32 	%r67, %r66, %r65, %p48;
	mov.b32 	%r68, 0;
	mov.b64 	%fd98, {%r68, %r67};
	selp.f64 	%fd162, %fd98, %fd97, %p53;
	add.f64 	%fd99, %fd15, 0d4000000000000000;
	{
	.reg .b32 %temp; 
	mov.b64 	{%temp, %r69}, %fd99;
	}
	and.b32  	%r70, %r69, 2146435072;
	setp.ne.s32 	%p54, %r70, 2146435072;
	@%p54 bra 	$L__BB0_27;
	setp.num.f32 	%p55, %f52, %f52;
	@%p55 bra 	$L__BB0_25;
	mov.f64 	%fd100, 0d4000000000000000;
	add.rn.f64 	%fd162, %fd15, %fd100;
	bra.uni 	$L__BB0_27;
$L__BB0_25:
	setp.neu.f64 	%p56, %fd16, 0d7FF0000000000000;
	@%p56 bra 	$L__BB0_27;
	or.b32  	%r71, %r5, -2147483648;
	selp.b32 	%r72, %r71, %r5, %p1;
	selp.b32 	%r73, %r72, %r5, %p52;
	mov.b32 	%r74, 0;
	mov.b64 	%fd162, {%r74, %r73};
$L__BB0_27:
	setp.eq.f32 	%p58, %f52, 0f3F800000;
	selp.f64 	%fd101, 0d3FF0000000000000, %fd162, %p58;
	add.f64 	%fd102, %fd14, %fd101;
	sqrt.rn.f64 	%fd103, %fd102;
	cvt.rn.f32.f64 	%f53, %fd103;
	setp.leu.f32 	%p59, %f224, %f53;
	@%p59 bra 	$L__BB0_37;
	sub.f32 	%f160, %f124, %f218;
	sub.f32 	%f161, %f125, %f219;
	mul.f32 	%f162, %f12, %f161;
	fma.rn.f32 	%f163, %f11, %f160, %f162;
	sub.f32 	%f164, %f126, %f220;
	fma.rn.f32 	%f54, %f13, %f164, %f163;
	cvt.f64.f32 	%fd21, %f54;
	{
	.reg .b32 %temp; 
	mov.b64 	{%temp, %r14}, %fd21;
	}
	abs.f64 	%fd22, %fd21;
	setp.neu.f32 	%p60, %f54, 0f00000000;
	@%p60 bra 	$L__BB0_30;
	setp.lt.s32 	%p62, %r6, 0;
	and.b32  	%r75, %r6, 2146435072;
	setp.eq.s32 	%p63, %r75, 1127219200;
	selp.b32 	%r76, %r14, 0, %p63;
	or.b32  	%r77, %r76, 2146435072;
	selp.b32 	%r78, %r77, %r76, %p62;
	mov.b32 	%r79, 0;
	mov.b64 	%fd164, {%r79, %r78};
	bra.uni 	$L__BB0_31;
$L__BB0_30:
	setp.lt.s32 	%p61, %r14, 0;
	{ // callseq 3, 0
	.param .b64 param0;
	st.param.f64 	[param0], %fd22;
	.param .b64 param1;
	st.param.f64 	[param1], 0d3FD3333333333333;
	.param .b64 retval0;
	call.uni (retval0), 
	__internal_accurate_pow, 
	(
	param0, 
	param1
	);
	ld.param.f64 	%fd104, [retval0];
	} // callseq 3
	selp.f64 	%fd164, 0dFFF8000000000000, %fd104, %p61;
$L__BB0_31:
	add.f64 	%fd106, %fd21, 0d3FD3333333333333;
	{
	.reg .b32 %temp; 
	mov.b64 	{%temp, %r80}, %fd106;
	}
	and.b32  	%r81, %r80, 2146435072;
	setp.ne.s32 	%p64, %r81, 2146435072;
	@%p64 bra 	$L__BB0_36;
	setp.num.f32 	%p65, %f54, %f54;
	@%p65 bra 	$L__BB0_34;
	mov.f64 	%fd107, 0d3FD3333333333333;
	add.rn.f64 	%fd164, %fd21, %fd107;
	bra.uni 	$L__BB0_36;
$L__BB0_34:
	setp.neu.f64 	%p66, %fd22, 0d7FF0000000000000;
	@%p66 bra 	$L__BB0_36;
	setp.lt.s32 	%p67, %r14, 0;
	setp.lt.s32 	%p68, %r6, 0;
	selp.b32 	%r82, 0, 2146435072, %p68;
	or.b32  	%r83, %r82, -2147483648;
	selp.b32 	%r84, %r83, %r82, %p2;
	selp.b32 	%r85, %r84, %r82, %p67;
	mov.b32 	%r86, 0;
	mov.b64 	%fd164, {%r86, %r85};
$L__BB0_36:
	setp.eq.f32 	%p69, %f54, 0f3F800000;
	cvt.rn.f32.f64 	%f165, %fd164;
	selp.f32 	%f166, 0f3F800000, %f165, %p69;
	ld.const.f32 	%f167, [%rd56+-8];
	ld.const.f32 	%f168, [%rd56+-4];
	ld.const.f32 	%f169, [%rd56];
	mul.f32 	%f221, %f167, %f166;
	mul.f32 	%f222, %f168, %f166;
	mul.f32 	%f223, %f166, %f169;
	mov.f32 	%f224, %f53;
	mov.u32 	%r163, %r161;
$L__BB0_37:
	add.s32 	%r161, %r161, 1;
	add.s32 	%r160, %r160, 1;
	setp.ne.s32 	%p70, %r160, 0;
	add.s64 	%rd57, %rd57, 12;
	add.s64 	%rd56, %rd56, 12;
	add.s64 	%rd55, %rd55, 4;
	add.s64 	%rd54, %rd54, 12;
	add.s64 	%rd53, %rd53, 12;
	add.s64 	%rd52, %rd52, 12;
	@%p70 bra 	$L__BB0_3;
$L__BB0_38:
	sub.f32 	%f72, %f124, %f218;
	sub.f32 	%f73, %f125, %f219;
	sub.f32 	%f74, %f126, %f220;
	cvt.f64.f32 	%fd29, %f72;
	{
	.reg .b32 %temp; 
	mov.b64 	{%temp, %r19}, %fd29;
	}
	mov.f64 	%fd108, 0d4000000000000000;
	{
	.reg .b32 %temp; 
	mov.b64 	{%temp, %r87}, %fd108;
	}
	and.b32  	%r21, %r87, 2146435072;
	setp.eq.s32 	%p71, %r21, 1062207488;
	abs.f64 	%fd30, %fd29;
	{ // callseq 4, 0
	.param .b64 param0;
	st.param.f64 	[param0], %fd30;
	.param .b64 param1;
	st.param.f64 	[param1], 0d4000000000000000;
	.param .b64 retval0;
	call.uni (retval0), 
	__internal_accurate_pow, 
	(
	param0, 
	param1
	);
	ld.param.f64 	%fd109, [retval0];
	} // callseq 4
	setp.lt.s32 	%p72, %r19, 0;
	neg.f64 	%fd111, %fd109;
	selp.f64 	%fd112, %fd111, %fd109, %p71;
	selp.f64 	%fd166, %fd112, %fd109, %p72;
	setp.neu.f32 	%p73, %f72, 0f00000000;
	@%p73 bra 	$L__BB0_40;
	setp.eq.s32 	%p74, %r21, 1062207488;
	selp.b32 	%r88, %r19, 0, %p74;
	setp.lt.s32 	%p75, %r87, 0;
	or.b32  	%r89, %r88, 2146435072;
	selp.b32 	%r90, %r89, %r88, %p75;
	mov.b32 	%r91, 0;
	mov.b64 	%fd166, {%r91, %r90};
$L__BB0_40:
	add.f64 	%fd113, %fd29, 0d4000000000000000;
	{
	.reg .b32 %temp; 
	mov.b64 	{%temp, %r92}, %fd113;
	}
	and.b32  	%r93, %r92, 2146435072;
	setp.ne.s32 	%p76, %r93, 2146435072;
	@%p76 bra 	$L__BB0_45;
	setp.num.f32 	%p77, %f72, %f72;
	@%p77 bra 	$L__BB0_43;
	mov.f64 	%fd114, 0d4000000000000000;
	add.rn.f64 	%fd166, %fd29, %fd114;
	bra.uni 	$L__BB0_45;
$L__BB0_43:
	setp.neu.f64 	%p78, %fd30, 0d7FF0000000000000;
	@%p78 bra 	$L__BB0_45;
	setp.lt.s32 	%p79, %r19, 0;
	setp.eq.s32 	%p80, %r21, 1062207488;
	setp.lt.s32 	%p81, %r87, 0;
	selp.b32 	%r95, 0, 2146435072, %p81;
	and.b32  	%r96, %r87, 2147483647;
	setp.ne.s32 	%p82, %r96, 1071644672;
	or.b32  	%r97, %r95, -2147483648;
	selp.b32 	%r98, %r97, %r95, %p82;
	selp.b32 	%r99, %r98, %r95, %p80;
	selp.b32 	%r100, %r99, %r95, %p79;
	mov.b32 	%r101, 0;
	mov.b64 	%fd166, {%r101, %r100};
$L__BB0_45:
	setp.eq.s32 	%p83, %r21, 1062207488;
	cvt.f64.f32 	%fd37, %f73;
	{
	.reg .b32 %temp; 
	mov.b64 	{%temp, %r22}, %fd37;
	}
	abs.f64 	%fd38, %fd37;
	{ // callseq 5, 0
	.param .b64 param0;
	st.param.f64 	[param0], %fd38;
	.param .b64 param1;
	st.param.f64 	[param1], 0d4000000000000000;
	.param .b64 retval0;
	call.uni (retval0), 
	__internal_accurate_pow, 
	(
	param0, 
	param1
	);
	ld.param.f64 	%fd115, [retval0];
	} // callseq 5
	setp.lt.s32 	%p84, %r22, 0;
	neg.f64 	%fd117, %fd115;
	selp.f64 	%fd118, %fd117, %fd115, %p83;
	selp.f64 	%fd168, %fd118, %fd115, %p84;
	setp.neu.f32 	%p85, %f73, 0f00000000;
	@%p85 bra 	$L__BB0_47;
	setp.eq.s32 	%p86, %r21, 1062207488;
	selp.b32 	%r103, %r22, 0, %p86;
	setp.lt.s32 	%p87, %r87, 0;
	or.b32  	%r104, %r103, 2146435072;
	selp.b32 	%r105, %r104, %r103, %p87;
	mov.b32 	%r106, 0;
	mov.b64 	%fd168, {%r106, %r105};
$L__BB0_47:
	add.f64 	%fd119, %fd37, 0d4000000000000000;
	{
	.reg .b32 %temp; 
	mov.b64 	{%temp, %r107}, %fd119;
	}
	and.b32  	%r108, %r107, 2146435072;
	setp.ne.s32 	%p88, %r108, 2146435072;
	@%p88 bra 	$L__BB0_52;
	setp.num.f32 	%p89, %f73, %f73;
	@%p89 bra 	$L__BB0_50;
	mov.f64 	%fd120, 0d4000000000000000;
	add.rn.f64 	%fd168, %fd37, %fd120;
	bra.uni 	$L__BB0_52;
$L__BB0_50:
	setp.neu.f64 	%p90, %fd38, 0d7FF0000000000000;
	@%p90 bra 	$L__BB0_52;
	setp.lt.s32 	%p91, %r22, 0;
	setp.eq.s32 	%p92, %r21, 1062207488;
	setp.lt.s32 	%p93, %r87, 0;
	selp.b32 	%r110, 0, 2146435072, %p93;
	and.b32  	%r111, %r87, 2147483647;
	setp.ne.s32 	%p94, %r111, 1071644672;
	or.b32  	%r112, %r110, -2147483648;
	selp.b32 	%r113, %r112, %r110, %p94;
	selp.b32 	%r114, %r113, %r110, %p92;
	selp.b32 	%r115, %r114, %r110, %p91;
	mov.b32 	%r116, 0;
	mov.b64 	%fd168, {%r116, %r115};
$L__BB0_52:
	setp.eq.s32 	%p95, %r21, 1062207488;
	setp.eq.f32 	%p96, %f73, 0f3F800000;
	selp.f64 	%fd121, 0d3FF0000000000000, %fd168, %p96;
	setp.eq.f32 	%p97, %f72, 0f3F800000;
	selp.f64 	%fd122, 0d3FF0000000000000, %fd166, %p97;
	add.f64 	%fd45, %fd122, %fd121;
	cvt.f64.f32 	%fd46, %f74;
	{
	.reg .b32 %temp; 
	mov.b64 	{%temp, %r23}, %fd46;
	}
	abs.f64 	%fd47, %fd46;
	{ // callseq 6, 0
	.param .b64 param0;
	st.param.f64 	[param0], %fd47;
	.param .b64 param1;
	st.param.f64 	[param1], 0d4000000000000000;
	.param .b64 retval0;
	call.uni (retval0), 
	__internal_accurate_pow, 
	(
	param0, 
	param1
	);
	ld.param.f64 	%fd123, [retval0];
	} // callseq 6
	setp.lt.s32 	%p98, %r23, 0;
	neg.f64 	%fd125, %fd123;
	selp.f64 	%fd126, %fd125, %fd123, %p95;
	selp.f64 	%fd170, %fd126, %fd123, %p98;
	setp.neu.f32 	%p99, %f74, 0f00000000;
	@%p99 bra 	$L__BB0_54;
	setp.eq.s32 	%p100, %r21, 1062207488;
	selp.b32 	%r118, %r23, 0, %p100;
	setp.lt.s32 	%p101, %r87, 0;
	or.b32  	%r119, %r118, 2146435072;
	selp.b32 	%r120, %r119, %r118, %p101;
	mov.b32 	%r121, 0;
	mov.b64 	%fd170, {%r121, %r120};
$L__BB0_54:
	add.f64 	%fd127, %fd46, 0d4000000000000000;
	{
	.reg .b32 %temp; 
	mov.b64 	{%temp, %r122}, %fd127;
	}
	and.b32  	%r123, %r122, 2146435072;
	setp.ne.s32 	%p102, %r123, 2146435072;
	@%p102 bra 	$L__BB0_59;
	setp.num.f32 	%p103, %f74, %f74;
	@%p103 bra 	$L__BB0_57;
	mov.f64 	%fd128, 0d4000000000000000;
	add.rn.f64 	%fd170, %fd46, %fd128;
	bra.uni 	$L__BB0_59;
$L__BB0_57:
	setp.neu.f64 	%p104, %fd47, 0d7FF0000000000000;
	@%p104 bra 	$L__BB0_59;
	setp.lt.s32 	%p105, %r23, 0;
	setp.eq.s32 	%p106, %r21, 1062207488;
	setp.lt.s32 	%p107, %r87, 0;
	selp.b32 	%r125, 0, 2146435072, %p107;
	and.b32  	%r126, %r87, 2147483647;
	setp.ne.s32 	%p108, %r126, 1071644672;
	or.b32  	%r127, %r125, -2147483648;
	selp.b32 	%r128, %r127, %r125, %p108;
	selp.b32 	%r129, %r128, %r125, %p106;
	selp.b32 	%r130, %r129, %r125, %p105;
	mov.b32 	%r131, 0;
	mov.b64 	%fd170, {%r131, %r130};
$L__BB0_59:
	setp.lt.s32 	%p110, %r2, 1;
	setp.eq.f32 	%p111, %f74, 0f3F800000;
	selp.f64 	%fd129, 0d3FF0000000000000, %fd170, %p111;
	add.f64 	%fd130, %fd45, %fd129;
	sqrt.rn.f64 	%fd131, %fd130;
	cvt.rn.f32.f64 	%f170, %fd131;
	div.rn.f32 	%f75, %f72, %f170;
	div.rn.f32 	%f76, %f73, %f170;
	div.rn.f32 	%f77, %f74, %f170;
	mov.pred 	%p164, -1;
	@%p110 bra 	$L__BB0_89;
	setp.eq.s32 	%p112, %r21, 1062207488;
	setp.lt.s32 	%p113, %r87, 0;
	selp.b32 	%r24, 0, 2146435072, %p113;
	and.b32  	%r132, %r87, 2147483647;
	setp.ne.s32 	%p114, %r132, 1071644672;
	and.pred  	%p3, %p112, %p114;
	or.b32  	%r25, %r24, -2147483648;
	neg.s32 	%r166, %r2;
	mov.u64 	%rd44, normals;
	add.s64 	%rd62, %rd44, 8;
	mov.u64 	%rd45, trPoint3;
	add.s64 	%rd60, %rd45, 8;
	mov.u64 	%rd46, trPoint2;
	add.s64 	%rd59, %rd46, 4;
	mov.u64 	%rd47, trPoint1;
	add.s64 	%rd58, %rd47, 4;
	neg.s32 	%r165, %r163;
	mov.b16 	%rs7, 0;
	mov.u64 	%rd61, dRatios;
$L__BB0_61:
	setp.eq.s32 	%p115, %r165, 0;
	@%p115 bra 	$L__BB0_87;
	ld.const.f32 	%f79, [%rd62+-8];
	ld.const.f32 	%f80, [%rd62+-4];
	ld.const.f32 	%f171, [%rd62];
	ld.const.f32 	%f172, [%rd61];
	fma.rn.f32 	%f173, %f218, %f79, %f172;
	fma.rn.f32 	%f174, %f219, %f80, %f173;
	fma.rn.f32 	%f175, %f220, %f171, %f174;
	mul.f32 	%f176, %f76, %f80;
	fma.rn.f32 	%f177, %f75, %f79, %f176;
	fma.rn.f32 	%f82, %f77, %f171, %f177;
	setp.eq.f32 	%p116, %f82, 0f00000000;
	setp.ge.f32 	%p117, %f175, 0f00000000;
	and.pred  	%p118, %p116, %p117;
	@%p118 bra 	$L__BB0_87;
	neg.f32 	%f178, %f175;
	div.rn.f32 	%f83, %f178, %f82;
	setp.lt.f32 	%p119, %f83, 0f00000000;
	@%p119 bra 	$L__BB0_87;
	fma.rn.f32 	%f84, %f75, %f83, %f218;
	fma.rn.f32 	%f85, %f76, %f83, %f219;
	fma.rn.f32 	%f86, %f77, %f83, %f220;
	setp.eq.f32 	%p120, %f79, 0f00000000;
	@%p120 bra 	$L__BB0_66;
	ld.const.f32 	%f238, [%rd58];
	ld.const.f32 	%f237, [%rd58+4];
	ld.const.f32 	%f236, [%rd59];
	ld.const.f32 	%f235, [%rd59+4];
	ld.const.f32 	%f234, [%rd60+-4];
	ld.const.f32 	%f233, [%rd60];
	mov.f32 	%f239, %f86;
	mov.f32 	%f240, %f85;
	bra.uni 	$L__BB0_69;
$L__BB0_66:
	setp.eq.f32 	%p121, %f80, 0f00000000;
	@%p121 bra 	$L__BB0_68;
	ld.const.f32 	%f238, [%rd58+-4];
	ld.const.f32 	%f237, [%rd58+4];
	ld.const.f32 	%f236, [%rd59+-4];
	ld.const.f32 	%f235, [%rd59+4];
	ld.const.f32 	%f234, [%rd60+-8];
	ld.const.f32 	%f233, [%rd60];
	mov.f32 	%f239, %f86;
	mov.f32 	%f240, %f84;
	bra.uni 	$L__BB0_69;
$L__BB0_68:
	ld.const.f32 	%f238, [%rd58+-4];
	ld.const.f32 	%f237, [%rd58];
	ld.const.f32 	%f236, [%rd59+-4];
	ld.const.f32 	%f235, [%rd59];
	ld.const.f32 	%f234, [%rd60+-8];
	ld.const.f32 	%f233, [%rd60+-4];
	mov.f32 	%f239, %f85;
	mov.f32 	%f240, %f84;
$L__BB0_69:
	sub.f32 	%f179, %f238, %f240;
	sub.f32 	%f180, %f235, %f237;
	mul.f32 	%f181, %f180, %f179;
	sub.f32 	%f182, %f236, %f238;
	sub.f32 	%f183, %f237, %f239;
	mul.f32 	%f184, %f182, %f183;
	sub.f32 	%f113, %f181, %f184;
	sub.f32 	%f185, %f236, %f240;
	sub.f32 	%f186, %f233, %f235;
	mul.f32 	%f187, %f186, %f185;
	sub.f32 	%f188, %f234, %f236;
	sub.f32 	%f189, %f235, %f239;
	mul.f32 	%f190, %f188, %f189;
	sub.f32 	%f191, %f187, %f190;
	sub.f32 	%f192, %f234, %f240;
	sub.f32 	%f193, %f237, %f233;
	mul.f32 	%f194, %f193, %f192;
	sub.f32 	%f195, %f238, %f234;
	sub.f32 	%f196, %f233, %f239;
	mul.f32 	%f197, %f195, %f196;
	sub.f32 	%f198, %f194, %f197;
	setp.ge.f32 	%p122, %f113, 0f00000000;
	setp.ge.f32 	%p123, %f191, 0f00000000;
	and.pred  	%p124, %p122, %p123;
	setp.ge.f32 	%p125, %f198, 0f00000000;
	and.pred  	%p126, %p124, %p125;
	@%p126 bra 	$L__BB0_71;
	setp.gtu.f32 	%p127, %f113, 0f00000000;
	setp.gtu.f32 	%p128, %f191, 0f00000000;
	or.pred  	%p129, %p127, %p128;
	setp.gtu.f32 	%p130, %f198, 0f00000000;
	or.pred  	%p131, %p129, %p130;
	@%p131 bra 	$L__BB0_87;
$L__BB0_71:
	setp.lt.s32 	%p132, %r87, 0;
	setp.eq.s32 	%p133, %r21, 1062207488;
	sub.f32 	%f116, %f84, %f218;
	cvt.f64.f32 	%fd54, %f116;
	{
	.reg .b32 %temp; 
	mov.b64 	{%temp, %r30}, %fd54;
	}
	abs.f64 	%fd55, %fd54;
	{ // callseq 7, 0
	.param .b64 param0;
	st.param.f64 	[param0], %fd55;
	.param .b64 param1;
	st.param.f64 	[param1], 0d4000000000000000;
	.param .b64 retval0;
	call.uni (retval0), 
	__internal_accurate_pow, 
	(
	param0, 
	param1
	);
	ld.param.f64 	%fd132, [retval0];
	} // callseq 7
	setp.lt.s32 	%p135, %r30, 0;
	neg.f64 	%fd134, %fd132;
	selp.f64 	%fd135, %fd134, %fd132, %p133;
	selp.f64 	%fd136, %fd135, %fd132, %p135;
	setp.eq.f32 	%p136, %f116, 0f00000000;
	selp.b32 	%r133, %r30, 0, %p133;
	or.b32  	%r134, %r133, 2146435072;
	selp.b32 	%r135, %r134, %r133, %p132;
	mov.b32 	%r136, 0;
	mov.b64 	%fd137, {%r136, %r135};
	selp.f64 	%fd171, %fd137, %fd136, %p136;
	add.f64 	%fd138, %fd54, 0d4000000000000000;
	{
	.reg .b32 %temp; 
	mov.b64 	{%temp, %r137}, %fd138;
	}
	and.b32  	%r138, %r137, 2146435072;
	setp.ne.s32 	%p137, %r138, 2146435072;
	@%p137 bra 	$L__BB0_76;
	setp.num.f32 	%p138, %f116, %f116;
	@%p138 bra 	$L__BB0_74;
	mov.f64 	%fd139, 0d4000000000000000;
	add.rn.f64 	%fd171, %fd54, %fd139;
	bra.uni 	$L__BB0_76;
$L__BB0_74:
	setp.neu.f64 	%p139, %fd55, 0d7FF0000000000000;
	@%p139 bra 	$L__BB0_76;
	setp.lt.s32 	%p140, %r30, 0;
	selp.b32 	%r139, %r25, %r24, %p3;
	selp.b32 	%r140, %r139, %r24, %p140;
	mov.b32 	%r141, 0;
	mov.b64 	%fd171, {%r141, %r140};
$L__BB0_76:
	setp.lt.s32 	%p141, %r87, 0;
	setp.eq.s32 	%p142, %r21, 1062207488;
	setp.eq.f32 	%p144, %f116, 0f3F800000;
	selp.f64 	%fd60, 0d3FF0000000000000, %fd171, %p144;
	sub.f32 	%f117, %f85, %f219;
	cvt.f64.f32 	%fd61, %f117;
	{
	.reg .b32 %temp; 
	mov.b64 	{%temp, %r31}, %fd61;
	}
	abs.f64 	%fd62, %fd61;
	{ // callseq 8, 0
	.param .b64 param0;
	st.param.f64 	[param0], %fd62;
	.param .b64 param1;
	st.param.f64 	[param1], 0d4000000000000000;
	.param .b64 retval0;
	call.uni (retval0), 
	__internal_accurate_pow, 
	(
	param0, 
	param1
	);
	ld.param.f64 	%fd140, [retval0];
	} // callseq 8
	setp.lt.s32 	%p145, %r31, 0;
	neg.f64 	%fd142, %fd140;
	selp.f64 	%fd143, %fd142, %fd140, %p142;
	selp.f64 	%fd144, %fd143, %fd140, %p145;
	setp.eq.f32 	%p146, %f117, 0f00000000;
	selp.b32 	%r142, %r31, 0, %p142;
	or.b32  	%r143, %r142, 2146435072;
	selp.b32 	%r144, %r143, %r142, %p141;
	mov.b32 	%r145, 0;
	mov.b64 	%fd145, {%r145, %r144};
	selp.f64 	%fd172, %fd145, %fd144, %p146;
	add.f64 	%fd146, %fd61, 0d4000000000000000;
	{
	.reg .b32 %temp; 
	mov.b64 	{%temp, %r146}, %fd146;
	}
	and.b32  	%r147, %r146, 2146435072;
	setp.ne.s32 	%p147, %r147, 2146435072;
	@%p147 bra 	$L__BB0_81;
	setp.num.f32 	%p148, %f117, %f117;
	@%p148 bra 	$L__BB0_79;
	mov.f64 	%fd147, 0d4000000000000000;
	add.rn.f64 	%fd172, %fd61, %fd147;
	bra.uni 	$L__BB0_81;
$L__BB0_79:
	setp.neu.f64 	%p149, %fd62, 0d7FF0000000000000;
	@%p149 bra 	$L__BB0_81;
	setp.lt.s32 	%p150, %r31, 0;
	selp.b32 	%r148, %r25, %r24, %p3;
	selp.b32 	%r149, %r148, %r24, %p150;
	mov.b32 	%r150, 0;
	mov.b64 	%fd172, {%r150, %r149};
$L__BB0_81:
	setp.lt.s32 	%p151, %r87, 0;
	setp.eq.s32 	%p152, %r21, 1062207488;
	setp.eq.f32 	%p154, %f117, 0f3F800000;
	selp.f64 	%fd148, 0d3FF0000000000000, %fd172, %p154;
	add.f64 	%fd67, %fd60, %fd148;
	sub.f32 	%f118, %f86, %f220;
	cvt.f64.f32 	%fd68, %f118;
	{
	.reg .b32 %temp; 
	mov.b64 	{%temp, %r32}, %fd68;
	}
	abs.f64 	%fd69, %fd68;
	{ // callseq 9, 0
	.param .b64 param0;
	st.param.f64 	[param0], %fd69;
	.param .b64 param1;
	st.param.f64 	[param1], 0d4000000000000000;
	.param .b64 retval0;
	call.uni (retval0), 
	__internal_accurate_pow, 
	(
	param0, 
	param1
	);
	ld.param.f64 	%fd149, [retval0];
	} // callseq 9
	setp.lt.s32 	%p155, %r32, 0;
	neg.f64 	%fd151, %fd149;
	selp.f64 	%fd152, %fd151, %fd149, %p152;
	selp.f64 	%fd153, %fd152, %fd149, %p155;
	setp.eq.f32 	%p156, %f118, 0f00000000;
	selp.b32 	%r151, %r32, 0, %p152;
	or.b32  	%r152, %r151, 2146435072;
	selp.b32 	%r153, %r152, %r151, %p151;
	mov.b32 	%r154, 0;
	mov.b64 	%fd154, {%r154, %r153};
	selp.f64 	%fd173, %fd154, %fd153, %p156;
	add.f64 	%fd155, %fd68, 0d4000000000000000;
	{
	.reg .b32 %temp; 
	mov.b64 	{%temp, %r155}, %fd155;
	}
	and.b32  	%r156, %r155, 2146435072;
	setp.ne.s32 	%p157, %r156, 2146435072;
	@%p157 bra 	$L__BB0_86;
	setp.num.f32 	%p158, %f118, %f118;
	@%p158 bra 	$L__BB0_84;
	mov.f64 	%fd156, 0d4000000000000000;
	add.rn.f64 	%fd173, %fd68, %fd156;
	bra.uni 	$L__BB0_86;
$L__BB0_84:
	setp.neu.f64 	%p159, %fd69, 0d7FF0000000000000;
	@%p159 bra 	$L__BB0_86;
	setp.lt.s32 	%p160, %r32, 0;
	selp.b32 	%r157, %r25, %r24, %p3;
	selp.b32 	%r158, %r157, %r24, %p160;
	mov.b32 	%r159, 0;
	mov.b64 	%fd173, {%r159, %r158};
$L__BB0_86:
	setp.eq.f32 	%p161, %f118, 0f3F800000;
	selp.f64 	%fd157, 0d3FF0000000000000, %fd173, %p161;
	add.f64 	%fd158, %fd67, %fd157;
	sqrt.rn.f64 	%fd159, %fd158;
	cvt.rn.f32.f64 	%f199, %fd159;
	setp.gt.f32 	%p162, %f224, %f199;
	selp.f32 	%f224, %f199, %f224, %p162;
	selp.b16 	%rs7, 1, %rs7, %p162;
$L__BB0_87:
	add.s32 	%r166, %r166, 1;
	setp.ne.s32 	%p163, %r166, 0;
	add.s32 	%r165, %r165, 1;
	add.s64 	%rd62, %rd62, 12;
	add.s64 	%rd61, %rd61, 4;
	add.s64 	%rd60, %rd60, 12;
	add.s64 	%rd59, %rd59, 12;
	add.s64 	%rd58, %rd58, 12;
	@%p163 bra 	$L__BB0_61;
	and.b16  	%rs5, %rs7, 255;
	setp.eq.s16 	%p164, %rs5, 0;
$L__BB0_89:
	ld.param.u64 	%rd51, [resultPixel_param_4];
	selp.f32 	%f200, %f221, 0f00000000, %p164;
	selp.f32 	%f201, %f222, 0f00000000, %p164;
	selp.f32 	%f202, %f223, 0f00000000, %p164;
	cvta.to.global.u64 	%rd48, %rd51;
	mul.wide.s32 	%rd49, %r1, 12;
	add.s64 	%rd50, %rd48, %rd49;
	st.global.f32 	[%rd50], %f200;
	st.global.f32 	[%rd50+4], %f201;
	st.global.f32 	[%rd50+8], %f202;
$L__BB0_90:
	ret;

}
.func  (.param .b64 func_retval0) __internal_accurate_pow(
	.param .b64 __internal_accurate_pow_param_0,
	.param .b64 __internal_accurate_pow_param_1
)
{
	.reg .pred 	%p<8>;
	.reg .b32 	%r<49>;
	.reg .b32 	%f<3>;
	.reg .b64 	%fd<109>;

	ld.param.f64 	%fd10, [__internal_accurate_pow_param_0];
	ld.param.f64 	%fd11, [__internal_accurate_pow_param_1];
	{
	.reg .b32 %temp; 
	mov.b64 	{%temp, %r46}, %fd10;
	}
	{
	.reg .b32 %temp; 
	mov.b64 	{%r45, %temp}, %fd10;
	}
	shr.u32 	%r47, %r46, 20;
	setp.gt.u32 	%p1, %r46, 1048575;
	@%p1 bra 	$L__BB1_2;
	mul.f64 	%fd12, %fd10, 0d4350000000000000;
	{
	.reg .b32 %temp; 
	mov.b64 	{%temp, %r46}, %fd12;
	}
	{
	.reg .b32 %temp; 
	mov.b64 	{%r45, %temp}, %fd12;
	}
	shr.u32 	%r16, %r46, 20;
	add.s32 	%r47, %r16, -54;
$L__BB1_2:
	add.s32 	%r48, %r47, -1023;
	and.b32  	%r17, %r46, -2146435073;
	or.b32  	%r18, %r17, 1072693248;
	mov.b64 	%fd107, {%r45, %r18};
	setp.lt.u32 	%p2, %r18, 1073127583;
	@%p2 bra 	$L__BB1_4;
	{
	.reg .b32 %temp; 
	mov.b64 	{%r19, %temp}, %fd107;
	}
	{
	.reg .b32 %temp; 
	mov.b64 	{%temp, %r20}, %fd107;
	}
	add.s32 	%r21, %r20, -1048576;
	mov.b64 	%fd107, {%r19, %r21};
	add.s32 	%r48, %r47, -1022;
$L__BB1_4:
	add.f64 	%fd13, %fd107, 0dBFF0000000000000;
	add.f64 	%fd14, %fd107, 0d3FF0000000000000;
	rcp.approx.ftz.f64 	%fd15, %fd14;
	neg.f64 	%fd16, %fd14;
	fma.rn.f64 	%fd17, %fd16, %fd15, 0d3FF0000000000000;
	fma.rn.f64 	%fd18, %fd17, %fd17, %fd17;
	fma.rn.f64 	%fd19, %fd18, %fd15, %fd15;
	mul.f64 	%fd20, %fd13, %fd19;
	fma.rn.f64 	%fd21, %fd13, %fd19, %fd20;
	mul.f64 	%fd22, %fd21, %fd21;
	fma.rn.f64 	%fd23, %fd22, 0d3EB0F5FF7D2CAFE2, 0d3ED0F5D241AD3B5A;
	fma.rn.f64 	%fd24, %fd23, %fd22, 0d3EF3B20A75488A3F;
	fma.rn.f64 	%fd25, %fd24, %fd22, 0d3F1745CDE4FAECD5;
	fma.rn.f64 	%fd26, %fd25, %fd22, 0d3F3C71C7258A578B;
	fma.rn.f64 	%fd27, %fd26, %fd22, 0d3F6249249242B910;
	fma.rn.f64 	%fd28, %fd27, %fd22, 0d3F89999999999DFB;
	sub.f64 	%fd29, %fd13, %fd21;
	add.f64 	%fd30, %fd29, %fd29;
	neg.f64 	%fd31, %fd21;
	fma.rn.f64 	%fd32, %fd31, %fd13, %fd30;
	mul.f64 	%fd33, %fd19, %fd32;
	fma.rn.f64 	%fd34, %fd22, %fd28, 0d3FB5555555555555;
	mov.f64 	%fd35, 0d3FB5555555555555;
	sub.f64 	%fd36, %fd35, %fd34;
	fma.rn.f64 	%fd37, %fd22, %fd28, %fd36;
	add.f64 	%fd38, %fd37, 0dBC46A4CB00B9E7B0;
	add.f64 	%fd39, %fd34, %fd38;
	sub.f64 	%fd40, %fd34, %fd39;
	add.f64 	%fd41, %fd38, %fd40;
	mul.rn.f64 	%fd42, %fd21, %fd21;
	neg.f64 	%fd43, %fd42;
	fma.rn.f64 	%fd44, %fd21, %fd21, %fd43;
	{
	.reg .b32 %temp; 
	mov.b64 	{%r22, %temp}, %fd33;
	}
	{
	.reg .b32 %temp; 
	mov.b64 	{%temp, %r23}, %fd33;
	}
	add.s32 	%r24, %r23, 1048576;
	mov.b64 	%fd45, {%r22, %r24};
	fma.rn.f64 	%fd46, %fd21, %fd45, %fd44;
	mul.rn.f64 	%fd47, %fd42, %fd21;
	neg.f64 	%fd48, %fd47;
	fma.rn.f64 	%fd49, %fd42, %fd21, %fd48;
	fma.rn.f64 	%fd50, %fd42, %fd33, %fd49;
	fma.rn.f64 	%fd51, %fd46, %fd21, %fd50;
	mul.rn.f64 	%fd52, %fd39, %fd47;
	neg.f64 	%fd53, %fd52;
	fma.rn.f64 	%fd54, %fd39, %fd47, %fd53;
	fma.rn.f64 	%fd55, %fd39, %fd51, %fd54;
	fma.rn.f64 	%fd56, %fd41, %fd47, %fd55;
	add.f64 	%fd57, %fd52, %fd56;
	sub.f64 	%fd58, %fd52, %fd57;
	add.f64 	%fd59, %fd56, %fd58;
	add.f64 	%fd60, %fd21, %fd57;
	sub.f64 	%fd61, %fd21, %fd60;
	add.f64 	%fd62, %fd57, %fd61;
	add.f64 	%fd63, %fd59, %fd62;
	add.f64 	%fd64, %fd33, %fd63;
	add.f64 	%fd65, %fd60, %fd64;
	sub.f64 	%fd66, %fd60, %fd65;
	add.f64 	%fd67, %fd64, %fd66;
	xor.b32  	%r25, %r48, -2147483648;
	mov.b32 	%r26, 1127219200;
	mov.b64 	%fd68, {%r25, %r26};
	mov.b32 	%r27, -2147483648;
	mov.b64 	%fd69, {%r27, %r26};
	sub.f64 	%fd70, %fd68, %fd69;
	fma.rn.f64 	%fd71, %fd70, 0d3FE62E42FEFA39EF, %fd65;
	fma.rn.f64 	%fd72, %fd70, 0dBFE62E42FEFA39EF, %fd71;
	sub.f64 	%fd73, %fd72, %fd65;
	sub.f64 	%fd74, %fd67, %fd73;
	fma.rn.f64 	%fd75, %fd70, 0d3C7ABC9E3B39803F, %fd74;
	add.f64 	%fd76, %fd71, %fd75;
	sub.f64 	%fd77, %fd71, %fd76;
	add.f64 	%fd78, %fd75, %fd77;
	{
	.reg .b32 %temp; 
	mov.b64 	{%temp, %r28}, %fd11;
	}
	{
	.reg .b32 %temp; 
	mov.b64 	{%r29, %temp}, %fd11;
	}
	shl.b32 	%r30, %r28, 1;
	setp.gt.u32 	%p3, %r30, -33554433;
	and.b32  	%r31, %r28, -15728641;
	selp.b32 	%r32, %r31, %r28, %p3;
	mov.b64 	%fd79, {%r29, %r32};
	mul.rn.f64 	%fd80, %fd76, %fd79;
	neg.f64 	%fd81, %fd80;
	fma.rn.f64 	%fd82, %fd76, %fd79, %fd81;
	fma.rn.f64 	%fd83, %fd78, %fd79, %fd82;
	add.f64 	%fd4, %fd80, %fd83;
	sub.f64 	%fd84, %fd80, %fd4;
	add.f64 	%fd5, %fd83, %fd84;
	fma.rn.f64 	%fd85, %fd4, 0d3FF71547652B82FE, 0d4338000000000000;
	{
	.reg .b32 %temp; 
	mov.b64 	{%r13, %temp}, %fd85;
	}
	mov.f64 	%fd86, 0dC338000000000000;
	add.rn.f64 	%fd87, %fd85, %fd86;
	fma.rn.f64 	%fd88, %fd87, 0dBFE62E42FEFA39EF, %fd4;
	fma.rn.f64 	%fd89, %fd87, 0dBC7ABC9E3B39803F, %fd88;
	fma.rn.f64 	%fd90, %fd89, 0d3E5ADE1569CE2BDF, 0d3E928AF3FCA213EA;
	fma.rn.f64 	%fd91, %fd90, %fd89, 0d3EC71DEE62401315;
	fma.rn.f64 	%fd92, %fd91, %fd89, 0d3EFA01997C89EB71;
	fma.rn.f64 	%fd93, %fd92, %fd89, 0d3F2A01A014761F65;
	fma.rn.f64 	%fd94, %fd93, %fd89, 0d3F56C16C1852B7AF;
	fma.rn.f64 	%fd95, %fd94, %fd89, 0d3F81111111122322;
	fma.rn.f64 	%fd96, %fd95, %fd89, 0d3FA55555555502A1;
	fma.rn.f64 	%fd97, %fd96, %fd89, 0d3FC5555555555511;
	fma.rn.f64 	%fd98, %fd97, %fd89, 0d3FE000000000000B;
	fma.rn.f64 	%fd99, %fd98, %fd89, 0d3FF0000000000000;
	fma.rn.f64 	%fd100, %fd99, %fd89, 0d3FF0000000000000;
	{
	.reg .b32 %temp; 
	mov.b64 	{%r14, %temp}, %fd100;
	}
	{
	.reg .b32 %temp; 
	mov.b64 	{%temp, %r15}, %fd100;
	}
	shl.b32 	%r33, %r13, 20;
	add.s32 	%r34, %r33, %r15;
	mov.b64 	%fd108, {%r14, %r34};
	{
	.reg .b32 %temp; 
	mov.b64 	{%temp, %r35}, %fd4;
	}
	mov.b32 	%f2, %r35;
	abs.f32 	%f1, %f2;
	setp.lt.f32 	%p4, %f1, 0f4086232B;
	@%p4 bra 	$L__BB1_7;
	setp.lt.f64 	%p5, %fd4, 0d0000000000000000;
	add.f64 	%fd101, %fd4, 0d7FF0000000000000;
	selp.f64 	%fd108, 0d0000000000000000, %fd101, %p5;
	setp.geu.f32 	%p6, %f1, 0f40874800;
	@%p6 bra 	$L__BB1_7;
	shr.u32 	%r36, %r13, 31;
	add.s32 	%r37, %r13, %r36;
	shr.s32 	%r38, %r37, 1;
	shl.b32 	%r39, %r38, 20;
	add.s32 	%r40, %r15, %r39;
	mov.b64 	%fd102, {%r14, %r40};
	sub.s32 	%r41, %r13, %r38;
	shl.b32 	%r42, %r41, 20;
	add.s32 	%r43, %r42, 1072693248;
	mov.b32 	%r44, 0;
	mov.b64 	%fd103, {%r44, %r43};
	mul.f64 	%fd108, %fd103, %fd102;
$L__BB1_7:
	abs.f64 	%fd104, %fd108;
	setp.eq.f64 	%p7, %fd104, 0d7FF0000000000000;
	fma.rn.f64 	%fd105, %fd108, %fd5, %fd108;
	selp.f64 	%fd106, %fd108, %fd105, %p7;
	st.param.f64 	[func_retval0], %fd106;
	ret;

}


// ===== COMPILED SASS (sm_100) =====

	.target	sm_100

	.elftype	@"ET_EXEC"


//--------------------- .note.nv.tkinfo           --------------------------
	.section	.note.nv.tkinfo,"",@"SHT_NOTE"
	.sectionflags	@"SHF_NOTE_NV_TKINFO"
	.tkinfo
        /*0018*/ 	.word	0x00000002
        /*0030*/ 	.string	""
        /*0030*/ 	.string	"ptxas"
        /*0030*/ 	.string	"Cuda compilation tools, release 13.0, V13.0.88"
        /*0030*/ 	.string	"Build cuda_13.0.r13.0/compiler.36424714_0"
        /*0030*/ 	.string	"-arch sm_100 -m 64 "



//--------------------- .note.nv.cuinfo           --------------------------
	.section	.note.nv.cuinfo,"",@"SHT_NOTE"
	.sectionflags	@"SHF_NOTE_NV_CUINFO"
        /*0018*/ 	.short	0x0002
        /*001a*/ 	.short	0x0064
        /*001c*/ 	.short	0x0082
	.zero		2


//--------------------- .nv.info                  --------------------------
	.section	.nv.info,"",@"SHT_CUDA_INFO"
	.align	4


	//----- nvinfo : EIATTR_REGCOUNT
	.align		4
        /*0000*/ 	.byte	0x04, 0x2f
        /*0002*/ 	.short	(.L_8 - .L_7)
	.align		4
.L_7:
        /*0004*/ 	.word	index@(resultPixel)
        /*0008*/ 	.word	0x00000030


	//----- nvinfo : EIATTR_FRAME_SIZE
	.align		4
.L_8:
        /*000c*/ 	.byte	0x04, 0x11
        /*000e*/ 	.short	(.L_10 - .L_9)
	.align		4
.L_9:
        /*0010*/ 	.word	index@($resultPixel$__internal_accurate_pow)
        /*0014*/ 	.word	0x00000000


	//----- nvinfo : EIATTR_FRAME_SIZE
	.align		4
.L_10:
        /*0018*/ 	.byte	0x04, 0x11
        /*001a*/ 	.short	(.L_12 - .L_11)
	.align		4
.L_11:
        /*001c*/ 	.word	index@($__internal_1_$__cuda_sm3x_div_rn_noftz_f32_slowpath)
        /*0020*/ 	.word	0x00000000


	//----- nvinfo : EIATTR_FRAME_SIZE
	.align		4
.L_12:
        /*0024*/ 	.byte	0x04, 0x11
        /*0026*/ 	.short	(.L_14 - .L_13)
	.align		4
.L_13:
        /*0028*/ 	.word	index@($__internal_0_$__cuda_sm20_dsqrt_rn_f64_mediumpath_v1)
        /*002c*/ 	.word	0x00000000


	//----- nvinfo : EIATTR_FRAME_SIZE
	.align		4
.L_14:
        /*0030*/ 	.byte	0x04, 0x11
        /*0032*/ 	.short	(.L_16 - .L_15)
	.align		4
.L_15:
        /*0034*/ 	.word	index@(resultPixel)
        /*0038*/ 	.word	0x00000000


	//----- nvinfo : EIATTR_MIN_STACK_SIZE
	.align		4
.L_16:
        /*003c*/ 	.byte	0x04, 0x12
        /*003e*/ 	.short	(.L_18 - .L_17)
	.align		4
.L_17:
        /*0040*/ 	.word	index@(resultPixel)
        /*0044*/ 	.word	0x00000000
.L_18:


//--------------------- .nv.compat                --------------------------
	.section	.nv.compat,"",@"SHT_CUDA_COMPAT_INFO"
	.align	4
        /*0000*/ 	.byte	0x02, 0x09, 0x00, 0x00, 0x02, 0x02, 0x01, 0x00, 0x02, 0x05, 0x05, 0x00, 0x03, 0x07, 0x01, 0x01
        /*0010*/ 	.byte	0x02, 0x03, 0x00, 0x00, 0x02, 0x06, 0x01, 0x00, 0x04, 0x0b, 0x08, 0x00, 0x01, 0x00, 0x00, 0x00
        /*0020*/ 	.byte	0x00, 0x00, 0x00, 0x00


//--------------------- .nv.info.resultPixel      --------------------------
	.section	.nv.info.resultPixel,"",@"SHT_CUDA_INFO"
	.sectionflags	@""
	.align	4


	//----- nvinfo : EIATTR_CUDA_API_VERSION
	.align		4
        /*0000*/ 	.byte	0x04, 0x37
        /*0002*/ 	.short	(.L_20 - .L_19)
.L_19:
        /*0004*/ 	.word	0x00000082


	//----- nvinfo : EIATTR_KPARAM_INFO
	.align		4
.L_20:
        /*0008*/ 	.byte	0x04, 0x17
        /*000a*/ 	.short	(.L_22 - .L_21)
.L_21:
        /*000c*/ 	.word	0x00000000
        /*0010*/ 	.short	0x0004
        /*0012*/ 	.short	0x0028
        /*0014*/ 	.byte	0x00, 0xf5, 0x21, 0x00


	//----- nvinfo : EIATTR_KPARAM_INFO
	.align		4
.L_22:
        /*0018*/ 	.byte	0x04, 0x17
        /*001a*/ 	.short	(.L_24 - .L_23)
.L_23:
        /*001c*/ 	.word	0x00000000
        /*0020*/ 	.short	0x0003
        /*0022*/ 	.short	0x0018
        /*0024*/ 	.byte	0x00, 0xf0, 0x31, 0x00


	//----- nvinfo : EIATTR_KPARAM_INFO
	.align		4
.L_24:
        /*0028*/ 	.byte	0x04, 0x17
        /*002a*/ 	.short	(.L_26 - .L_25)
.L_25:
        /*002c*/ 	.word	0x00000000
        /*0030*/ 	.short	0x0002
        /*0032*/ 	.short	0x0014
        /*0034*/ 	.byte	0x00, 0xf0, 0x11, 0x00


	//----- nvinfo : EIATTR_KPARAM_INFO
	.align		4
.L_26:
        /*0038*/ 	.byte	0x04, 0x17
        /*003a*/ 	.short	(.L_28 - .L_27)
.L_27:
        /*003c*/ 	.word	0x00000000
        /*0040*/ 	.short	0x0001
        /*0042*/ 	.short	0x0008
        /*0044*/ 	.byte	0x00, 0xf0, 0x31, 0x00


	//----- nvinfo : EIATTR_KPARAM_INFO
	.align		4
.L_28:
        /*0048*/ 	.byte	0x04, 0x17
        /*004a*/ 	.short	(.L_30 - .L_29)
.L_29:
        /*004c*/ 	.word	0x00000000
        /*0050*/ 	.short	0x0000
        /*0052*/ 	.short	0x0000
        /*0054*/ 	.byte	0x00, 0xf5, 0x21, 0x00


	//----- nvinfo : EIATTR_SPARSE_MMA_MASK
	.align		4
.L_30:
        /*0058*/ 	.byte	0x03, 0x50
        /*005a*/ 	.short	0x0000


	//----- nvinfo : EIATTR_MAXREG_COUNT
	.align		4
        /*005c*/ 	.byte	0x03, 0x1b
        /*005e*/ 	.short	0x00ff


	//----- nvinfo : EIATTR_MERCURY_ISA_VERSION
	.align		4
        /*0060*/ 	.byte	0x03, 0x5f
        /*0062*/ 	.short	0x0101


	//----- nvinfo : EIATTR_VRC_CTA_INIT_COUNT
	.align		4
        /*0064*/ 	.byte	0x02, 0x4a
	.zero		1
	.zero		1


	//----- nvinfo : EIATTR_EXIT_INSTR_OFFSETS
	.align		4
        /*0068*/ 	.byte	0x04, 0x1c
        /*006a*/ 	.short	(.L_32 - .L_31)


	//   ....[0]....
.L_31:
        /*006c*/ 	.word	0x00000070


	//   ....[1]....
        /*0070*/ 	.word	0x00002ce0


	//----- nvinfo : EIATTR_CRS_STACK_SIZE
	.align		4
.L_32:
        /*0074*/ 	.byte	0x04, 0x1e
        /*0076*/ 	.short	(.L_34 - .L_33)
.L_33:
        /*0078*/ 	.word	0x00000000


	//----- nvinfo : EIATTR_CBANK_PARAM_SIZE
	.align		4
.L_34:
        /*007c*/ 	.byte	0x03, 0x19
        /*007e*/ 	.short	0x0030


	//----- nvinfo : EIATTR_PARAM_CBANK
	.align		4
        /*0080*/ 	.byte	0x04, 0x0a
        /*0082*/ 	.short	(.L_36 - .L_35)
	.align		4
.L_35:
        /*0084*/ 	.word	index@(.nv.constant0.resultPixel)
        /*0088*/ 	.short	0x0380
        /*008a*/ 	.short	0x0030


	//----- nvinfo : EIATTR_SW_WAR
	.align		4
.L_36:
        /*008c*/ 	.byte	0x04, 0x36
        /*008e*/ 	.short	(.L_38 - .L_37)
.L_37:
        /*0090*/ 	.word	0x00000008
.L_38:


//--------------------- .nv.callgraph             --------------------------
	.section	.nv.callgraph,"",@"SHT_CUDA_CALLGRAPH"
	.align	4
	.sectionentsize	8
	.align		4
        /*0000*/ 	.word	0x00000000
	.align		4
        /*0004*/ 	.word	0xffffffff
	.align		4
        /*0008*/ 	.word	0x00000000
	.align		4
        /*000c*/ 	.word	0xfffffffe
	.align		4
        /*0010*/ 	.word	0x00000000
	.align		4
        /*0014*/ 	.word	0xfffffffd
	.align		4
        /*0018*/ 	.word	0x00000000
	.align		4
        /*001c*/ 	.word	0xfffffffc


//--------------------- .nv.constant3             --------------------------
	.section	.nv.constant3,"a",@progbits
	.align	4
.nv.constant3:
	.type		CountOfTrns,@object
	.size		CountOfTrns,(trPoint1 - CountOfTrns)
CountOfTrns:
        /*0000*/ 	.byte	0x00, 0x02, 0x00, 0x00
	.type		trPoint1,@object
	.size		trPoint1,(trPoint2 - trPoint1)
trPoint1:
	.zero		6144
	.type		trPoint2,@object
	.size		trPoint2,(trPoint3 - trPoint2)
trPoint2:
	.zero		6144
	.type		trPoint3,@object
	.size		trPoint3,(normals - trPoint3)
trPoint3:
	.zero		6144
	.type		normals,@object
	.size		normals,(dRatios - normals)
normals:
	.zero		6144
	.type		dRatios,@object
	.size		dRatios,(colors - dRatios)
dRatios:
	.zero		2048
	.type		colors,@object
	.size		colors,(.L_6 - colors)
colors:
	.zero		6144
.L_6:


//--------------------- .text.resultPixel         --------------------------
	.section	.text.resultPixel,"ax",@progbits
	.align	128
        .global         resultPixel
        .type           resultPixel,@function
        .size           resultPixel,(.L_x_80 - resultPixel)
        .other          resultPixel,@"STO_CUDA_ENTRY STV_DEFAULT"
resultPixel:
.text.resultPixel:
[----:B------:R-:W-:Y:S01]  /*0000*/  LDC R1, c[0x0][0x37c] ;  /* 0x0000df00ff017b82 */ /* 0x000fe20000000800 */
[----:B------:R-:W0:Y:S01]  /*0010*/  S2R R35, SR_CTAID.X ;  /* 0x0000000000237919 */ /* 0x000e220000002500 */
[----:B------:R-:W0:Y:S01]  /*0020*/  LDCU UR4, c[0x0][0x360] ;  /* 0x00006c00ff0477ac */ /* 0x000e220008000800 */
[----:B------:R-:W0:Y:S01]  /*0030*/  S2R R0, SR_TID.X ;  /* 0x0000000000007919 */ /* 0x000e220000002100 */
[----:B------:R-:W1:Y:S01]  /*0040*/  LDCU UR5, c[0x0][0x394] ;  /* 0x00007280ff0577ac */ /* 0x000e620008000800 */
[----:B0-----:R-:W-:-:S05]  /*0050*/  IMAD R35, R35, UR4, R0 ;  /* 0x0000000423237c24 */ /* 0x001fca000f8e0200 */
[----:B-1----:R-:W-:-:S13]  /*0060*/  ISETP.GE.AND P0, PT, R35, UR5, PT ;  /* 0x0000000523007c0c */ /* 0x002fda000bf06270 */
[----:B------:R-:W-:Y:S05]  /*0070*/  @P0 EXIT ;  /* 0x000000000000094d */ /* 0x000fea0003800000 */
[----:B------:R-:W0:Y:S01]  /*0080*/  LDCU UR5, c[0x3][URZ] ;  /* 0x00c00000ff0577ac */ /* 0x000e220008000800 */
[----:B------:R-:W-:Y:S02]  /*0090*/  HFMA2 R12, -RZ, RZ, 2.890625, 0 ;  /* 0x41c80000ff0c7431 */ /* 0x000fe400000001ff */
[----:B------:R-:W-:Y:S02]  /*00a0*/  IMAD.MOV.U32 R34, RZ, RZ, 0x4b189680 ;  /* 0x4b189680ff227424 */ /* 0x000fe400078e00ff */
[----:B------:R-:W-:Y:S01]  /*00b0*/  IMAD.MOV.U32 R33, RZ, RZ, 0x41c80000 ;  /* 0x41c80000ff217424 */ /* 0x000fe200078e00ff */
[----:B------:R-:W1:Y:S01]  /*00c0*/  LDCU.64 UR6, c[0x0][0x358] ;  /* 0x00006b00ff0677ac */ /* 0x000e620008000a00 */
[----:B------:R-:W-:Y:S01]  /*00d0*/  IMAD.MOV.U32 R32, RZ, RZ, 0x41c80000 ;  /* 0x41c80000ff207424 */ /* 0x000fe200078e00ff */
[----:B0-----:R-:W-:-:S09]  /*00e0*/  UISETP.GE.AND UP0, UPT, UR5, 0x1, UPT ;  /* 0x000000010500788c */ /* 0x001fd2000bf06270 */
[----:B-1----:R-:W-:Y:S05]  /*00f0*/  BRA.U !UP0, `(.L_x_0) ;  /* 0x0000001108987547 */ /* 0x002fea000b800000 */
[----:B------:R-:W0:Y:S01]  /*0100*/  LDC.64 R2, c[0x0][0x380] ;  /* 0x0000e000ff027b82 */ /* 0x000e220000000a00 */
[----:B------:R-:W-:Y:S01]  /*0110*/  IMAD.MOV.U32 R12, RZ, RZ, 0x41c80000 ;  /* 0x41c80000ff0c7424 */ /* 0x000fe200078e00ff */
[----:B------:R-:W-:Y:S01]  /*0120*/  MOV R32, 0x41c80000 ;  /* 0x41c8000000207802 */ /* 0x000fe20000000f00 */
[----:B------:R-:W-:Y:S01]  /*0130*/  IMAD.MOV.U32 R34, RZ, RZ, 0x4b189680 ;  /* 0x4b189680ff227424 */ /* 0x000fe200078e00ff */
[----:B------:R-:W1:Y:S01]  /*0140*/  LDCU UR10, c[0x0][0x390] ;  /* 0x00007200ff0a77ac */ /* 0x000e620008000800 */
[----:B------:R-:W-:Y:S01]  /*0150*/  IMAD.MOV.U32 R33, RZ, RZ, 0x41c80000 ;  /* 0x41c80000ff217424 */ /* 0x000fe200078e00ff */
[----:B------:R-:W2:Y:S01]  /*0160*/  LDCU UR11, c[0x0][0x3a0] ;  /* 0x00007400ff0b77ac */ /* 0x000ea20008000800 */
[----:B------:R-:W3:Y:S01]  /*0170*/  LDCU UR12, c[0x0][0x38c] ;  /* 0x00007180ff0c77ac */ /* 0x000ee20008000800 */
[----:B------:R-:W4:Y:S01]  /*0180*/  LDCU.64 UR8, c[0x0][0x398] ;  /* 0x00007300ff0877ac */ /* 0x000f220008000a00 */
[----:B0-----:R-:W-:Y:S01]  /*0190*/  IMAD.WIDE R2, R35, 0xc, R2 ;  /* 0x0000000c23027825 */ /* 0x001fe200078e0202 */
[----:B------:R-:W-:-:S04]  /*01a0*/  UMOV UR13, 0x480c ;  /* 0x0000480c000d7882 */ /* 0x000fc80000000000 */
[----:B------:R-:W5:Y:S04]  /*01b0*/  LDG.E R5, desc[UR6][R2.64] ;  /* 0x0000000602057981 */ /* 0x000f68000c1e1900 */
[----:B------:R-:W5:Y:S04]  /*01c0*/  LDG.E R6, desc[UR6][R2.64+0x4] ;  /* 0x0000040602067981 */ /* 0x000f68000c1e1900 */
[----:B------:R0:W5:Y:S01]  /*01d0*/  LDG.E R4, desc[UR6][R2.64+0x8] ;  /* 0x0000080602047981 */ /* 0x000162000c1e1900 */
[----:B------:R-:W-:Y:S01]  /*01e0*/  UMOV UR14, 0x680c ;  /* 0x0000680c000e7882 */ /* 0x000fe20000000000 */
[----:B------:R-:W-:Y:S01]  /*01f0*/  UMOV UR15, 0x300c ;  /* 0x0000300c000f7882 */ /* 0x000fe20000000000 */
[----:B------:R-:W-:Y:S01]  /*0200*/  UMOV UR16, 0xc ;  /* 0x0000000c00107882 */ /* 0x000fe20000000000 */
[----:B------:R-:W-:Y:S01]  /*0210*/  UIADD3 UR5, UPT, UPT, -UR5, URZ, URZ ;  /* 0x000000ff05057290 */ /* 0x000fe2000fffe1ff */
[----:B------:R-:W-:Y:S01]  /*0220*/  UMOV UR17, 0x1808 ;  /* 0x0000180800117882 */ /* 0x000fe20000000000 */
[----:B------:R-:W-:Y:S01]  /*0230*/  UMOV UR4, URZ ;  /* 0x000000ff00047c82 */ /* 0x000fe20008000000 */
[----:B01234-:R-:W-:-:S09]  /*0240*/  IMAD.MOV.U32 R2, RZ, RZ, 0x6004 ;  /* 0x00006004ff027424 */ /* 0x01ffd200078e00ff */
.L_x_23:
[----:B------:R-:W0:Y:S01]  /*0250*/  LDC R7, c[0x3][R2] ;  /* 0x00c0000002077b82 */ /* 0x000e220000000800 */
[----:B------:R-:W1:Y:S01]  /*0260*/  LDCU UR18, c[0x3][UR13+-0x4] ;  /* 0x00ffff800d1277ac */ /* 0x000e620008000800 */
[----:B------:R-:W-:Y:S01]  /*0270*/  BSSY.RECONVERGENT B0, `(.L_x_1) ;  /* 0x0000104000007945 */ /* 0x000fe20003800200 */
[----:B------:R-:W0:Y:S05]  /*0280*/  LDCU UR19, c[0x3][UR13+-0x8] ;  /* 0x00ffff000d1377ac */ /* 0x000e2a0008000800 */
[----:B------:R-:W0:Y:S01]  /*0290*/  LDC.64 R14, c[0x0][0x388] ;  /* 0x0000e200ff0e7b82 */ /* 0x000e220000000a00 */
[----:B------:R-:W2:Y:S07]  /*02a0*/  LDCU UR20, c[0x3][UR13] ;  /* 0x00c000000d1477ac */ /* 0x000eae0008000800 */
[----:B------:R-:W3:Y:S01]  /*02b0*/  LDC R9, c[0x0][0x390] ;  /* 0x0000e400ff097b82 */ /* 0x000ee20000000800 */
[----:B-1---5:R-:W-:Y:S01]  /*02c0*/  FMUL R8, R6, UR18 ;  /* 0x0000001206087c20 */ /* 0x022fe20008400000 */
[----:B0-----:R-:W-:-:S03]  /*02d0*/  FFMA R0, R14, UR19, R7 ;  /* 0x000000130e007c23 */ /* 0x001fc60008000007 */
[----:B------:R-:W-:Y:S01]  /*02e0*/  FFMA R7, R5, UR19, R8 ;  /* 0x0000001305077c23 */ /* 0x000fe20008000008 */
[----:B------:R-:W-:-:S03]  /*02f0*/  FFMA R0, R15, UR18, R0 ;  /* 0x000000120f007c23 */ /* 0x000fc60008000000 */
[----:B--2---:R-:W-:Y:S01]  /*0300*/  FFMA R14, R4, UR20, R7 ;  /* 0x00000014040e7c23 */ /* 0x004fe20008000007 */
[----:B---3--:R-:W-:-:S04]  /*0310*/  FFMA R7, R9, UR20, R0 ;  /* 0x0000001409077c23 */ /* 0x008fc80008000000 */
[----:B------:R-:W-:Y:S02]  /*0320*/  FSETP.EQ.AND P1, PT, R14, RZ, PT ;  /* 0x000000ff0e00720b */ /* 0x000fe40003f22000 */
[----:B------:R-:W-:-:S13]  /*0330*/  FSETP.GE.AND P0, PT, R7, RZ, PT ;  /* 0x000000ff0700720b */ /* 0x000fda0003f06000 */
[----:B------:R-:W-:Y:S05]  /*0340*/  @P0 BRA P1, `(.L_x_2) ;  /* 0x0000000c00d80947 */ /* 0x000fea0000800000 */
[----:B------:R-:W0:Y:S01]  /*0350*/  MUFU.RCP R0, R14 ;  /* 0x0000000e00007308 */ /* 0x000e220000001000 */
[----:B------:R-:W-:Y:S07]  /*0360*/  BSSY.RECONVERGENT B1, `(.L_x_3) ;  /* 0x000000d000017945 */ /* 0x000fee0003800200 */
[----:B------:R-:W1:Y:S01]  /*0370*/  FCHK P0, -R7, R14 ;  /* 0x0000000e07007302 */ /* 0x000e620000000100 */
[----:B0-----:R-:W-:-:S04]  /*0380*/  FFMA R9, -R14, R0, 1 ;  /* 0x3f8000000e097423 */ /* 0x001fc80000000100 */
[----:B------:R-:W-:-:S04]  /*0390*/  FFMA R0, R0, R9, R0 ;  /* 0x0000000900007223 */ /* 0x000fc80000000000 */
[----:B------:R-:W-:-:S04]  /*03a0*/  FFMA R9, -R7, R0, RZ ;  /* 0x0000000007097223 */ /* 0x000fc800000001ff */
[----:B------:R-:W-:-:S04]  /*03b0*/  FFMA R8, -R14, R9, -R7 ;  /* 0x000000090e087223 */ /* 0x000fc80000000907 */
[----:B------:R-:W-:Y:S01]  /*03c0*/  FFMA R15, R0, R8, R9 ;  /* 0x00000008000f7223 */ /* 0x000fe20000000009 */
[----:B-1----:R-:W-:Y:S06]  /*03d0*/  @!P0 BRA `(.L_x_4) ;  /* 0x0000000000148947 */ /* 0x002fec0003800000 */
[----:B------:R-:W-:Y:S01]  /*03e0*/  FADD R7, -R7, -RZ ;  /* 0x800000ff07077221 */ /* 0x000fe20000000100 */
[----:B------:R-:W-:Y:S01]  /*03f0*/  IMAD.MOV.U32 R8, RZ, RZ, R14 ;  /* 0x000000ffff087224 */ /* 0x000fe200078e000e */
[----:B------:R-:W-:-:S07]  /*0400*/  MOV R16, 0x420 ;  /* 0x0000042000107802 */ /* 0x000fce0000000f00 */
[----:B------:R-:W-:Y:S05]  /*0410*/  CALL.REL.NOINC `($__internal_1_$__cuda_sm3x_div_rn_noftz_f32_slowpath) ;  /* 0x0000002800e07944 */ /* 0x000fea0003c00000 */
[----:B------:R-:W-:-:S07]  /*0420*/  IMAD.MOV.U32 R15, RZ, RZ, R7 ;  /* 0x000000ffff0f7224 */ /* 0x000fce00078e0007 */
.L_x_4:
[----:B------:R-:W-:Y:S05]  /*0430*/  BSYNC.RECONVERGENT B1 ;  /* 0x0000000000017941 */ /* 0x000fea0003800200 */
.L_x_3:
[----:B------:R-:W-:-:S13]  /*0440*/  FSETP.GEU.AND P0, PT, R15, RZ, PT ;  /* 0x000000ff0f00720b */ /* 0x000fda0003f0e000 */
[----:B------:R-:W-:Y:S05]  /*0450*/  @!P0 BRA `(.L_x_2) ;  /* 0x0000000c00948947 */ /* 0x000fea0003800000 */
[----:B------:R-:W0:Y:S01]  /*0460*/  LDC.64 R8, c[0x0][0x388] ;  /* 0x0000e200ff087b82 */ /* 0x000e220000000a00 */
[----:B------:R-:W-:Y:S01]  /*0470*/  FSETP.NEU.AND P0, PT, RZ, UR19, PT ;  /* 0x00000013ff007c0b */ /* 0x000fe2000bf0d000 */
[-C--:B------:R-:W-:Y:S01]  /*0480*/  FFMA R13, R4, R15.reuse, UR10 ;  /* 0x0000000a040d7e23 */ /* 0x080fe2000800000f */
[-C--:B0-----:R-:W-:Y:S01]  /*0490*/  FFMA R10, R6, R15.reuse, R9 ;  /* 0x0000000f060a7223 */ /* 0x081fe20000000009 */
[----:B------:R-:W-:-:S10]  /*04a0*/  FFMA R11, R5, R15, R8 ;  /* 0x0000000f050b7223 */ /* 0x000fd40000000008 */
[----:B------:R-:W-:Y:S05]  /*04b0*/  @!P0 BRA `(.L_x_5) ;  /* 0x0000000000348947 */ /* 0x000fea0003800000 */
[----:B------:R-:W0:Y:S01]  /*04c0*/  LDCU UR21, c[0x3][UR17] ;  /* 0x00c00000111577ac */ /* 0x000e220008000800 */
[----:B------:R-:W-:Y:S01]  /*04d0*/  MOV R15, R13 ;  /* 0x0000000d000f7202 */ /* 0x000fe20000000f00 */
[----:B------:R-:W-:Y:S01]  /*04e0*/  IMAD.MOV.U32 R16, RZ, RZ, R10 ;  /* 0x000000ffff107224 */ /* 0x000fe200078e000a */
[----:B------:R-:W1:Y:S01]  /*04f0*/  LDCU UR22, c[0x3][UR17+0x4] ;  /* 0x00c00080111677ac */ /* 0x000e620008000800 */
[----:B------:R-:W2:Y:S01]  /*0500*/  LDCU UR23, c[0x3][UR15+-0x4] ;  /* 0x00ffff800f1777ac */ /* 0x000ea20008000800 */
[----:B------:R-:W3:Y:S01]  /*0510*/  LDCU UR24, c[0x3][UR15] ;  /* 0x00c000000f1877ac */ /* 0x000ee20008000800 */
[----:B------:R-:W4:Y:S01]  /*0520*/  LDCU UR25, c[0x3][UR16+-0x4] ;  /* 0x00ffff80101977ac */ /* 0x000f220008000800 */
[----:B0-----:R-:W-:Y:S01]  /*0530*/  IMAD.U32 R0, RZ, RZ, UR21 ;  /* 0x00000015ff007e24 */ /* 0x001fe2000f8e00ff */
[----:B------:R-:W0:Y:S01]  /*0540*/  LDCU UR26, c[0x3][UR16] ;  /* 0x00c00000101a77ac */ /* 0x000e220008000800 */
[----:B-1----:R-:W-:Y:S01]  /*0550*/  IMAD.U32 R7, RZ, RZ, UR22 ;  /* 0x00000016ff077e24 */ /* 0x002fe2000f8e00ff */
[----:B--2---:R-:W-:Y:S01]  /*0560*/  MOV R9, UR23 ;  /* 0x0000001700097c02 */ /* 0x004fe20008000f00 */
[----:B---3--:R-:W-:Y:S01]  /*0570*/  IMAD.U32 R14, RZ, RZ, UR24 ;  /* 0x00000018ff0e7e24 */ /* 0x008fe2000f8e00ff */
[----:B----4-:R-:W-:Y:S06]  /*0580*/  BRA `(.L_x_6) ;  /* 0x00000000006c7947 */ /* 0x010fec0003800000 */
.L_x_5:
[----:B------:R-:W-:-:S13]  /*0590*/  FSETP.NEU.AND P0, PT, RZ, UR18, PT ;  /* 0x00000012ff007c0b */ /* 0x000fda000bf0d000 */
[----:B------:R-:W-:Y:S05]  /*05a0*/  @!P0 BRA `(.L_x_7) ;  /* 0x0000000000348947 */ /* 0x000fea0003800000 */
[----:B------:R-:W0:Y:S01]  /*05b0*/  LDCU UR21, c[0x3][UR17+-0x4] ;  /* 0x00ffff80111577ac */ /* 0x000e220008000800 */
[----:B------:R-:W-:Y:S02]  /*05c0*/  IMAD.MOV.U32 R15, RZ, RZ, R13 ;  /* 0x000000ffff0f7224 */ /* 0x000fe400078e000d */
[----:B------:R-:W-:Y:S01]  /*05d0*/  IMAD.MOV.U32 R16, RZ, RZ, R11 ;  /* 0x000000ffff107224 */ /* 0x000fe200078e000b */
[----:B------:R-:W1:Y:S01]  /*05e0*/  LDCU UR23, c[0x3][UR17+0x4] ;  /* 0x00c00080111777ac */ /* 0x000e620008000800 */
[----:B------:R-:W2:Y:S01]  /*05f0*/  LDCU UR22, c[0x3][UR15+-0x8] ;  /* 0x00ffff000f1677ac */ /* 0x000ea20008000800 */
[----:B------:R-:W3:Y:S01]  /*0600*/  LDCU UR24, c[0x3][UR15] ;  /* 0x00c000000f1877ac */ /* 0x000ee20008000800 */
[----:B------:R-:W4:Y:S01]  /*0610*/  LDCU UR25, c[0x3][UR16+-0x8] ;  /* 0x00ffff00101977ac */ /* 0x000f220008000800 */
[----:B0-----:R-:W-:Y:S01]  /*0620*/  MOV R0, UR21 ;  /* 0x0000001500007c02 */ /* 0x001fe20008000f00 */
[----:B------:R-:W0:Y:S01]  /*0630*/  LDCU UR26, c[0x3][UR16] ;  /* 0x00c00000101a77ac */ /* 0x000e220008000800 */
[----:B-1----:R-:W-:-:S02]  /*0640*/  IMAD.U32 R7, RZ, RZ, UR23 ;  /* 0x00000017ff077e24 */ /* 0x002fc4000f8e00ff */
[----:B--2---:R-:W-:Y:S02]  /*0650*/  IMAD.U32 R9, RZ, RZ, UR22 ;  /* 0x00000016ff097e24 */ /* 0x004fe4000f8e00ff */
[----:B---3--:R-:W-:Y:S01]  /*0660*/  IMAD.U32 R14, RZ, RZ, UR24 ;  /* 0x00000018ff0e7e24 */ /* 0x008fe2000f8e00ff */
[----:B----4-:R-:W-:Y:S06]  /*0670*/  BRA `(.L_x_6) ;  /* 0x0000000000307947 */ /* 0x010fec0003800000 */
.L_x_7:
        /* <DEDUP_REMOVED lines=11> */
[----:B---3--:R-:W-:-:S07]  /*0730*/  IMAD.U32 R14, RZ, RZ, UR24 ;  /* 0x00000018ff0e7e24 */ /* 0x008fce000f8e00ff */
.L_x_6:
[----:B----4-:R-:W-:Y:S01]  /*0740*/  FADD R17, R0, -UR25 ;  /* 0x8000001900117e21 */ /* 0x010fe20008000000 */
[----:B0-----:R-:W-:Y:S01]  /*0750*/  FADD R18, -R15, UR26 ;  /* 0x0000001a0f127e21 */ /* 0x001fe20008000100 */
[--C-:B------:R-:W-:Y:S01]  /*0760*/  FADD R20, R9, -R0.reuse ;  /* 0x8000000009147221 */ /* 0x100fe20000000000 */
[--C-:B------:R-:W-:Y:S02]  /*0770*/  FADD R21, -R15, R7.reuse ;  /* 0x000000070f157221 */ /* 0x100fe40000000100 */
[----:B------:R-:W-:Y:S01]  /*0780*/  FMUL R19, R17, R18 ;  /* 0x0000001211137220 */ /* 0x000fe20000400000 */
[----:B------:R-:W-:Y:S01]  /*0790*/  FADD R17, R7, -UR26 ;  /* 0x8000001a07117e21 */ /* 0x000fe20008000000 */
[----:B------:R-:W-:Y:S01]  /*07a0*/  FADD R18, -R16, R0 ;  /* 0x0000000010127221 */ /* 0x000fe20000000100 */
[----:B------:R-:W-:Y:S01]  /*07b0*/  FMUL R21, R20, R21 ;  /* 0x0000001514157220 */ /* 0x000fe20000400000 */
[----:B------:R-:W-:Y:S01]  /*07c0*/  FADD R7, R14, -R7 ;  /* 0x800000070e077221 */ /* 0x000fe20000000000 */
[----:B------:R-:W-:Y:S01]  /*07d0*/  FADD R20, -R15, R14 ;  /* 0x0000000e0f147221 */ /* 0x000fe20000000100 */
[----:B------:R-:W-:Y:S01]  /*07e0*/  FADD R15, -R9, UR25 ;  /* 0x00000019090f7e21 */ /* 0x000fe20008000100 */
[----:B------:R-:W-:Y:S01]  /*07f0*/  FADD R0, -R16, UR25 ;  /* 0x0000001910007e21 */ /* 0x000fe20008000100 */
[----:B------:R-:W-:Y:S01]  /*0800*/  FFMA R7, R18, R7, -R21 ;  /* 0x0000000712077223 */ /* 0x000fe20000000815 */
[----:B------:R-:W-:Y:S01]  /*0810*/  FADD R9, -R16, R9 ;  /* 0x0000000910097221 */ /* 0x000fe20000000100 */
[----:B------:R-:W-:Y:S01]  /*0820*/  FMUL R20, R15, R20 ;  /* 0x000000140f147220 */ /* 0x000fe20000400000 */
[----:B------:R-:W-:Y:S01]  /*0830*/  FFMA R0, R0, R17, -R19 ;  /* 0x0000001100007223 */ /* 0x000fe20000000813 */
[----:B------:R-:W-:Y:S01]  /*0840*/  FADD R14, -R14, UR26 ;  /* 0x0000001a0e0e7e21 */ /* 0x000fe20008000100 */
[----:B------:R-:W-:-:S02]  /*0850*/  FSETP.GE.AND P0, PT, R7, RZ, PT ;  /* 0x000000ff0700720b */ /* 0x000fc40003f06000 */
[----:B------:R-:W-:Y:S01]  /*0860*/  FSETP.GTU.AND P1, PT, R7, RZ, PT ;  /* 0x000000ff0700720b */ /* 0x000fe20003f2c000 */
[----:B------:R-:W-:Y:S01]  /*0870*/  FFMA R9, R9, R14, -R20 ;  /* 0x0000000e09097223 */ /* 0x000fe20000000814 */
[C---:B------:R-:W-:Y:S02]  /*0880*/  FSETP.GE.AND P0, PT, R0.reuse, RZ, P0 ;  /* 0x000000ff0000720b */ /* 0x040fe40000706000 */
[----:B------:R-:W-:Y:S02]  /*0890*/  FSETP.GTU.OR P1, PT, R0, RZ, P1 ;  /* 0x000000ff0000720b */ /* 0x000fe40000f2c400 */
[C---:B------:R-:W-:Y:S02]  /*08a0*/  FSETP.GE.AND P0, PT, R9.reuse, RZ, P0 ;  /* 0x000000ff0900720b */ /* 0x040fe40000706000 */
[----:B------:R-:W-:-:S13]  /*08b0*/  FSETP.GTU.OR P1, PT, R9, RZ, P1 ;  /* 0x000000ff0900720b */ /* 0x000fda0000f2c400 */
[----:B------:R-:W-:Y:S05]  /*08c0*/  @P1 BRA !P0, `(.L_x_2) ;  /* 0x0000000800781947 */ /* 0x000fea0004000000 */
[----:B------:R-:W-:Y:S01]  /*08d0*/  FADD R37, R11, -R8 ;  /* 0x800000080b257221 */ /* 0x000fe20000000000 */
[----:B------:R-:W-:Y:S01]  /*08e0*/  BSSY.RECONVERGENT B1, `(.L_x_8) ;  /* 0x0000008000017945 */ /* 0x000fe20003800200 */
[----:B------:R-:W-:Y:S01]  /*08f0*/  IMAD.MOV.U32 R8, RZ, RZ, RZ ;  /* 0x000000ffff087224 */ /* 0x000fe200078e00ff */
[----:B------:R-:W-:Y:S01]  /*0900*/  MOV R7, 0x40000000 ;  /* 0x4000000000077802 */ /* 0x000fe20000000f00 */
[----:B------:R-:W0:Y:S01]  /*0910*/  F2F.F64.F32 R40, R37 ;  /* 0x0000002500287310 */ /* 0x000e220000201800 */
[----:B------:R-:W-:Y:S01]  /*0920*/  MOV R36, 0x960 ;  /* 0x0000096000247802 */ /* 0x000fe20000000f00 */
[----:B0-----:R-:W-:-:S10]  /*0930*/  DADD R14, -RZ, |R40| ;  /* 0x00000000ff0e7229 */ /* 0x001fd40000000528 */
[----:B------:R-:W-:-:S07]  /*0940*/  IMAD.MOV.U32 R9, RZ, RZ, R15 ;  /* 0x000000ffff097224 */ /* 0x000fce00078e000f */
[----:B------:R-:W-:Y:S05]  /*0950*/  CALL.REL.NOINC `($resultPixel$__internal_accurate_pow) ;  /* 0x0000002c002c7944 */ /* 0x000fea0003c00000 */
[----:B------:R-:W-:Y:S05]  /*0960*/  BSYNC.RECONVERGENT B1 ;  /* 0x0000000000017941 */ /* 0x000fea0003800200 */
.L_x_8:
[----:B------:R-:W-:Y:S01]  /*0970*/  FADD R0, R10, -UR12 ;  /* 0x8000000c0a007e21 */ /* 0x000fe20008000000 */
[----:B------:R-:W-:Y:S01]  /*0980*/  DADD R14, R40, 2 ;  /* 0x40000000280e7429 */ /* 0x000fe20000000000 */
[C---:B------:R-:W-:Y:S01]  /*0990*/  FSETP.NEU.AND P1, PT, R37.reuse, RZ, PT ;  /* 0x000000ff2500720b */ /* 0x040fe20003f2d000 */
[----:B------:R-:W-:Y:S01]  /*09a0*/  BSSY.RECONVERGENT B1, `(.L_x_9) ;  /* 0x0000010000017945 */ /* 0x000fe20003800200 */
[----:B------:R-:W0:Y:S01]  /*09b0*/  F2F.F64.F32 R38, R0 ;  /* 0x0000000000267310 */ /* 0x000e220000201800 */
[----:B------:R-:W-:Y:S02]  /*09c0*/  FSETP.NEU.AND P0, PT, R37, 1, PT ;  /* 0x3f8000002500780b */ /* 0x000fe40003f0d000 */
[----:B------:R-:W-:Y:S02]  /*09d0*/  FSEL R16, R8, RZ, P1 ;  /* 0x000000ff08107208 */ /* 0x000fe40000800000 */
[----:B------:R-:W-:Y:S02]  /*09e0*/  FSEL R17, R7, RZ, P1 ;  /* 0x000000ff07117208 */ /* 0x000fe40000800000 */
[----:B------:R-:W-:-:S04]  /*09f0*/  LOP3.LUT R9, R15, 0x7ff00000, RZ, 0xc0, !PT ;  /* 0x7ff000000f097812 */ /* 0x000fc800078ec0ff */
[----:B------:R-:W-:Y:S01]  /*0a00*/  ISETP.NE.AND P2, PT, R9, 0x7ff00000, PT ;  /* 0x7ff000000900780c */ /* 0x000fe20003f45270 */
[----:B0-----:R-:W-:-:S10]  /*0a10*/  DADD R14, -RZ, |R38| ;  /* 0x00000000ff0e7229 */ /* 0x001fd40000000526 */
[----:B------:R-:W-:Y:S02]  /*0a20*/  IMAD.MOV.U32 R9, RZ, RZ, R15 ;  /* 0x000000ffff097224 */ /* 0x000fe400078e000f */
[----:B------:R-:W-:Y:S05]  /*0a30*/  @P2 BRA `(.L_x_10) ;  /* 0x0000000000182947 */ /* 0x000fea0003800000 */
[----:B------:R-:W-:-:S13]  /*0a40*/  FSETP.NAN.AND P1, PT, R37, R37, PT ;  /* 0x000000252500720b */ /* 0x000fda0003f28000 */
[----:B------:R-:W-:Y:S01]  /*0a50*/  @P1 DADD R16, R40, 2 ;  /* 0x4000000028101429 */ /* 0x000fe20000000000 */
[----:B------:R-:W-:Y:S10]  /*0a60*/  @P1 BRA `(.L_x_10) ;  /* 0x00000000000c1947 */ /* 0x000ff40003800000 */
[----:B------:R-:W-:-:S14]  /*0a70*/  DSETP.NEU.AND P1, PT, |R40|, +INF , PT ;  /* 0x7ff000002800742a */ /* 0x000fdc0003f2d200 */
[----:B------:R-:W-:Y:S02]  /*0a80*/  @!P1 IMAD.MOV.U32 R16, RZ, RZ, 0x0 ;  /* 0x00000000ff109424 */ /* 0x000fe400078e00ff */
[----:B------:R-:W-:-:S07]  /*0a90*/  @!P1 IMAD.MOV.U32 R17, RZ, RZ, 0x7ff00000 ;  /* 0x7ff00000ff119424 */ /* 0x000fce00078e00ff */
.L_x_10:
[----:B------:R-:W-:Y:S05]  /*0aa0*/  BSYNC.RECONVERGENT B1 ;  /* 0x0000000000017941 */ /* 0x000fea0003800200 */
.L_x_9:
[----:B------:R-:W-:Y:S01]  /*0ab0*/  BSSY.RECONVERGENT B1, `(.L_x_11) ;  /* 0x0000007000017945 */ /* 0x000fe20003800200 */
[----:B------:R-:W-:Y:S01]  /*0ac0*/  FSEL R42, R16, RZ, P0 ;  /* 0x000000ff102a7208 */ /* 0x000fe20000000000 */
[----:B------:R-:W-:Y:S01]  /*0ad0*/  IMAD.MOV.U32 R7, RZ, RZ, 0x40000000 ;  /* 0x40000000ff077424 */ /* 0x000fe200078e00ff */
[----:B------:R-:W-:Y:S02]  /*0ae0*/  FSEL R43, R17, 1.875, P0 ;  /* 0x3ff00000112b7808 */ /* 0x000fe40000000000 */
[----:B------:R-:W-:Y:S02]  /*0af0*/  MOV R8, RZ ;  /* 0x000000ff00087202 */ /* 0x000fe40000000f00 */
[----:B------:R-:W-:-:S07]  /*0b00*/  MOV R36, 0xb20 ;  /* 0x00000b2000247802 */ /* 0x000fce0000000f00 */
[----:B------:R-:W-:Y:S05]  /*0b10*/  CALL.REL.NOINC `($resultPixel$__internal_accurate_pow) ;  /* 0x0000002800bc7944 */ /* 0x000fea0003c00000 */
[----:B------:R-:W-:Y:S05]  /*0b20*/  BSYNC.RECONVERGENT B1 ;  /* 0x0000000000017941 */ /* 0x000fea0003800200 */
.L_x_11:
[----:B------:R-:W-:Y:S01]  /*0b30*/  DADD R14, R38, 2 ;  /* 0x40000000260e7429 */ /* 0x000fe20000000000 */
[----:B------:R-:W-:Y:S01]  /*0b40*/  FADD R37, R13, -UR10 ;  /* 0x8000000a0d257e21 */ /* 0x000fe20008000000 */
[C---:B------:R-:W-:Y:S01]  /*0b50*/  FSETP.NEU.AND P1, PT, R0.reuse, RZ, PT ;  /* 0x000000ff0000720b */ /* 0x040fe20003f2d000 */
[----:B------:R-:W-:Y:S01]  /*0b60*/  BSSY.RECONVERGENT B1, `(.L_x_12) ;  /* 0x000000f000017945 */ /* 0x000fe20003800200 */
[----:B------:R-:W-:Y:S01]  /*0b70*/  FSETP.NEU.AND P0, PT, R0, 1, PT ;  /* 0x3f8000000000780b */ /* 0x000fe20003f0d000 */
[----:B------:R-:W0:Y:S05]  /*0b80*/  F2F.F64.F32 R40, R37 ;  /* 0x0000002500287310 */ /* 0x000e2a0000201800 */
[----:B------:R-:W-:-:S02]  /*0b90*/  LOP3.LUT R14, R15, 0x7ff00000, RZ, 0xc0, !PT ;  /* 0x7ff000000f0e7812 */ /* 0x000fc400078ec0ff */
[----:B------:R-:W-:Y:S02]  /*0ba0*/  FSEL R15, R7, RZ, P1 ;  /* 0x000000ff070f7208 */ /* 0x000fe40000800000 */
[----:B------:R-:W-:Y:S02]  /*0bb0*/  ISETP.NE.AND P2, PT, R14, 0x7ff00000, PT ;  /* 0x7ff000000e00780c */ /* 0x000fe40003f45270 */
[----:B------:R-:W-:Y:S01]  /*0bc0*/  FSEL R14, R8, RZ, P1 ;  /* 0x000000ff080e7208 */ /* 0x000fe20000800000 */
[----:B0-----:R-:W-:-:S10]  /*0bd0*/  DADD R8, -RZ, |R40| ;  /* 0x00000000ff087229 */ /* 0x001fd40000000528 */
[----:B------:R-:W-:Y:S05]  /*0be0*/  @P2 BRA `(.L_x_13) ;  /* 0x0000000000182947 */ /* 0x000fea0003800000 */
[----:B------:R-:W-:-:S13]  /*0bf0*/  FSETP.NAN.AND P1, PT, R0, R0, PT ;  /* 0x000000000000720b */ /* 0x000fda0003f28000 */
[----:B------:R-:W-:Y:S01]  /*0c00*/  @P1 DADD R14, R38, 2 ;  /* 0x40000000260e1429 */ /* 0x000fe20000000000 */
[----:B------:R-:W-:Y:S10]  /*0c10*/  @P1 BRA `(.L_x_13) ;  /* 0x00000000000c1947 */ /* 0x000ff40003800000 */
[----:B------:R-:W-:-:S14]  /*0c20*/  DSETP.NEU.AND P1, PT, |R38|, +INF , PT ;  /* 0x7ff000002600742a */ /* 0x000fdc0003f2d200 */
[----:B------:R-:W-:Y:S02]  /*0c30*/  @!P1 IMAD.MOV.U32 R14, RZ, RZ, 0x0 ;  /* 0x00000000ff0e9424 */ /* 0x000fe400078e00ff */
[----:B------:R-:W-:-:S07]  /*0c40*/  @!P1 IMAD.MOV.U32 R15, RZ, RZ, 0x7ff00000 ;  /* 0x7ff00000ff0f9424 */ /* 0x000fce00078e00ff */
.L_x_13:
[----:B------:R-:W-:Y:S05]  /*0c50*/  BSYNC.RECONVERGENT B1 ;  /* 0x0000000000017941 */ /* 0x000fea0003800200 */
.L_x_12:
[----:B------:R-:W-:Y:S01]  /*0c60*/  FSEL R14, R14, RZ, P0 ;  /* 0x000000ff0e0e7208 */ /* 0x000fe20000000000 */
[----:B------:R-:W-:Y:S01]  /*0c70*/  BSSY.RECONVERGENT B1, `(.L_x_14) ;  /* 0x0000008000017945 */ /* 0x000fe20003800200 */
[----:B------:R-:W-:Y:S01]  /*0c80*/  FSEL R15, R15, 1.875, P0 ;  /* 0x3ff000000f0f7808 */ /* 0x000fe20000000000 */
[----:B------:R-:W-:Y:S01]  /*0c90*/  IMAD.MOV.U32 R7, RZ, RZ, 0x40000000 ;  /* 0x40000000ff077424 */ /* 0x000fe200078e00ff */
[----:B------:R-:W-:-:S04]  /*0ca0*/  MOV R36, 0xcf0 ;  /* 0x00000cf000247802 */ /* 0x000fc80000000f00 */
[----:B------:R-:W-:Y:S01]  /*0cb0*/  DADD R42, R42, R14 ;  /* 0x000000002a2a7229 */ /* 0x000fe2000000000e */
[----:B------:R-:W-:Y:S01]  /*0cc0*/  MOV R14, R8 ;  /* 0x00000008000e7202 */ /* 0x000fe20000000f00 */
[----:B------:R-:W-:-:S09]  /*0cd0*/  IMAD.MOV.U32 R8, RZ, RZ, RZ ;  /* 0x000000ffff087224 */ /* 0x000fd200078e00ff */
[----:B------:R-:W-:Y:S05]  /*0ce0*/  CALL.REL.NOINC `($resultPixel$__internal_accurate_pow) ;  /* 0x0000002800487944 */ /* 0x000fea0003c00000 */
[----:B------:R-:W-:Y:S05]  /*0cf0*/  BSYNC.RECONVERGENT B1 ;  /* 0x0000000000017941 */ /* 0x000fea0003800200 */
.L_x_14:
[----:B------:R-:W-:Y:S01]  /*0d00*/  DADD R14, R40, 2 ;  /* 0x40000000280e7429 */ /* 0x000fe20000000000 */
[C---:B------:R-:W-:Y:S01]  /*0d10*/  FSETP.NEU.AND P1, PT, R37.reuse, RZ, PT ;  /* 0x000000ff2500720b */ /* 0x040fe20003f2d000 */
[----:B------:R-:W-:Y:S01]  /*0d20*/  BSSY.RECONVERGENT B1, `(.L_x_15) ;  /* 0x000000d000017945 */ /* 0x000fe20003800200 */
[----:B------:R-:W-:Y:S02]  /*0d30*/  FSETP.NEU.AND P0, PT, R37, 1, PT ;  /* 0x3f8000002500780b */ /* 0x000fe40003f0d000 */
[----:B------:R-:W-:Y:S02]  /*0d40*/  FSEL R8, R8, RZ, P1 ;  /* 0x000000ff08087208 */ /* 0x000fe40000800000 */
[----:B------:R-:W-:-:S03]  /*0d50*/  FSEL R9, R7, RZ, P1 ;  /* 0x000000ff07097208 */ /* 0x000fc60000800000 */
[----:B------:R-:W-:-:S04]  /*0d60*/  LOP3.LUT R14, R15, 0x7ff00000, RZ, 0xc0, !PT ;  /* 0x7ff000000f0e7812 */ /* 0x000fc800078ec0ff */
[----:B------:R-:W-:-:S13]  /*0d70*/  ISETP.NE.AND P2, PT, R14, 0x7ff00000, PT ;  /* 0x7ff000000e00780c */ /* 0x000fda0003f45270 */
[----:B------:R-:W-:Y:S05]  /*0d80*/  @P2 BRA `(.L_x_16) ;  /* 0x0000000000182947 */ /* 0x000fea0003800000 */
[----:B------:R-:W-:-:S13]  /*0d90*/  FSETP.NAN.AND P1, PT, R37, R37, PT ;  /* 0x000000252500720b */ /* 0x000fda0003f28000 */
[----:B------:R-:W-:Y:S01]  /*0da0*/  @P1 DADD R8, R40, 2 ;  /* 0x4000000028081429 */ /* 0x000fe20000000000 */
[----:B------:R-:W-:Y:S10]  /*0db0*/  @P1 BRA `(.L_x_16) ;  /* 0x00000000000c1947 */ /* 0x000ff40003800000 */
[----:B------:R-:W-:-:S14]  /*0dc0*/  DSETP.NEU.AND P1, PT, |R40|, +INF , PT ;  /* 0x7ff000002800742a */ /* 0x000fdc0003f2d200 */
[----:B------:R-:W-:Y:S01]  /*0dd0*/  @!P1 IMAD.MOV.U32 R8, RZ, RZ, 0x0 ;  /* 0x00000000ff089424 */ /* 0x000fe200078e00ff */
[----:B------:R-:W-:-:S07]  /*0de0*/  @!P1 MOV R9, 0x7ff00000 ;  /* 0x7ff0000000099802 */ /* 0x000fce0000000f00 */
.L_x_16:
[----:B------:R-:W-:Y:S05]  /*0df0*/  BSYNC.RECONVERGENT B1 ;  /* 0x0000000000017941 */ /* 0x000fea0003800200 */
.L_x_15:
[----:B------:R-:W-:Y:S01]  /*0e00*/  FSEL R18, R8, RZ, P0 ;  /* 0x000000ff08127208 */ /* 0x000fe20000000000 */
[----:B------:R-:W-:Y:S01]  /*0e10*/  IMAD.MOV.U32 R16, RZ, RZ, 0x0 ;  /* 0x00000000ff107424 */ /* 0x000fe200078e00ff */
[----:B------:R-:W-:Y:S01]  /*0e20*/  FSEL R19, R9, 1.875, P0 ;  /* 0x3ff0000009137808 */ /* 0x000fe20000000000 */
[----:B------:R-:W-:Y:S01]  /*0e30*/  IMAD.MOV.U32 R17, RZ, RZ, 0x3fd80000 ;  /* 0x3fd80000ff117424 */ /* 0x000fe200078e00ff */
[----:B------:R-:W-:Y:S04]  /*0e40*/  BSSY.RECONVERGENT B1, `(.L_x_17) ;  /* 0x0000015000017945 */ /* 0x000fe80003800200 */
[----:B------:R-:W-:-:S06]  /*0e50*/  DADD R18, R42, R18 ;  /* 0x000000002a127229 */ /* 0x000fcc0000000012 */
[----:B------:R-:W0:Y:S04]  /*0e60*/  MUFU.RSQ64H R9, R19 ;  /* 0x0000001300097308 */ /* 0x000e280000001c00 */
[----:B------:R-:W-:-:S05]  /*0e70*/  VIADD R8, R19, 0xfcb00000 ;  /* 0xfcb0000013087836 */ /* 0x000fca0000000000 */
[----:B------:R-:W-:Y:S01]  /*0e80*/  ISETP.GE.U32.AND P0, PT, R8, 0x7ca00000, PT ;  /* 0x7ca000000800780c */ /* 0x000fe20003f06070 */
[----:B0-----:R-:W-:-:S08]  /*0e90*/  DMUL R14, R8, R8 ;  /* 0x00000008080e7228 */ /* 0x001fd00000000000 */
[----:B------:R-:W-:-:S08]  /*0ea0*/  DFMA R14, R18, -R14, 1 ;  /* 0x3ff00000120e742b */ /* 0x000fd0000000080e */
[----:B------:R-:W-:Y:S02]  /*0eb0*/  DFMA R16, R14, R16, 0.5 ;  /* 0x3fe000000e10742b */ /* 0x000fe40000000010 */
[----:B------:R-:W-:-:S08]  /*0ec0*/  DMUL R14, R8, R14 ;  /* 0x0000000e080e7228 */ /* 0x000fd00000000000 */
[----:B------:R-:W-:-:S08]  /*0ed0*/  DFMA R24, R16, R14, R8 ;  /* 0x0000000e1018722b */ /* 0x000fd00000000008 */
[----:B------:R-:W-:Y:S02]  /*0ee0*/  DMUL R22, R18, R24 ;  /* 0x0000001812167228 */ /* 0x000fe40000000000 */
[----:B------:R-:W-:Y:S01]  /*0ef0*/  IADD3 R15, PT, PT, R25, -0x100000, RZ ;  /* 0xfff00000190f7810 */ /* 0x000fe20007ffe0ff */
[----:B------:R-:W-:-:S05]  /*0f00*/  IMAD.MOV.U32 R14, RZ, RZ, R24 ;  /* 0x000000ffff0e7224 */ /* 0x000fca00078e0018 */
[----:B------:R-:W-:-:S08]  /*0f10*/  DFMA R16, R22, -R22, R18 ;  /* 0x800000161610722b */ /* 0x000fd00000000012 */
[----:B------:R-:W-:Y:S01]  /*0f20*/  DFMA R20, R16, R14, R22 ;  /* 0x0000000e1014722b */ /* 0x000fe20000000016 */
[----:B------:R-:W-:Y:S10]  /*0f30*/  @!P0 BRA `(.L_x_18) ;  /* 0x0000000000148947 */ /* 0x000ff40003800000 */
[----:B------:R-:W-:Y:S01]  /*0f40*/  IMAD.MOV.U32 R14, RZ, RZ, R24 ;  /* 0x000000ffff0e7224 */ /* 0x000fe200078e0018 */
[----:B------:R-:W-:-:S07]  /*0f50*/  MOV R20, 0xf70 ;  /* 0x00000f7000147802 */ /* 0x000fce0000000f00 */
[----:B------:R-:W-:Y:S05]  /*0f60*/  CALL.REL.NOINC `($__internal_0_$__cuda_sm20_dsqrt_rn_f64_mediumpath_v1) ;  /* 0x0000001c00607944 */ /* 0x000fea0003c00000 */
[----:B------:R-:W-:Y:S01]  /*0f70*/  IMAD.MOV.U32 R20, RZ, RZ, R14 ;  /* 0x000000ffff147224 */ /* 0x000fe200078e000e */
[----:B------:R-:W-:-:S07]  /*0f80*/  MOV R21, R15 ;  /* 0x0000000f00157202 */ /* 0x000fce0000000f00 */
.L_x_18:
[----:B------:R-:W-:Y:S05]  /*0f90*/  BSYNC.RECONVERGENT B1 ;  /* 0x0000000000017941 */ /* 0x000fea0003800200 */
.L_x_17:
[----:B------:R-:W0:Y:S02]  /*0fa0*/  F2F.F32.F64 R37, R20 ;  /* 0x0000001400257310 */ /* 0x000e240000301000 */
[----:B0-----:R-:W-:-:S13]  /*0fb0*/  FSETP.GT.AND P0, PT, R34, R37, PT ;  /* 0x000000252200720b */ /* 0x001fda0003f04000 */
[----:B------:R-:W-:Y:S05]  /*0fc0*/  @!P0 BRA `(.L_x_2) ;  /* 0x0000000000b88947 */ /* 0x000fea0003800000 */
[----:B------:R-:W-:Y:S01]  /*0fd0*/  FADD R3, -R10, UR9 ;  /* 0x000000090a037e21 */ /* 0x000fe20008000100 */
[----:B------:R-:W-:Y:S01]  /*0fe0*/  FADD R0, -R11, UR8 ;  /* 0x000000080b007e21 */ /* 0x000fe20008000100 */
[----:B------:R-:W-:Y:S01]  /*0ff0*/  FADD R7, -R13, UR11 ;  /* 0x0000000b0d077e21 */ /* 0x000fe20008000100 */
[----:B------:R-:W-:Y:S01]  /*1000*/  BSSY.RECONVERGENT B1, `(.L_x_19) ;  /* 0x0000011000017945 */ /* 0x000fe20003800200 */
[----:B------:R-:W-:-:S04]  /*1010*/  FMUL R3, R3, UR18 ;  /* 0x0000001203037c20 */ /* 0x000fc80008400000 */
[----:B------:R-:W-:-:S04]  /*1020*/  FFMA R0, R0, UR19, R3 ;  /* 0x0000001300007c23 */ /* 0x000fc80008000003 */
[----:B------:R-:W-:-:S04]  /*1030*/  FFMA R0, R7, UR20, R0 ;  /* 0x0000001407007c23 */ /* 0x000fc80008000000 */
[----:B------:R0:W1:Y:S01]  /*1040*/  F2F.F64.F32 R32, R0 ;  /* 0x0000000000207310 */ /* 0x0000620000201800 */
[----:B------:R-:W-:-:S13]  /*1050*/  FSETP.NEU.AND P0, PT, R0, RZ, PT ;  /* 0x000000ff0000720b */ /* 0x000fda0003f0d000 */
[----:B------:R-:W-:Y:S01]  /*1060*/  @!P0 CS2R R8, SRZ ;  /* 0x0000000000088805 */ /* 0x000fe2000001ff00 */
[----:B01----:R-:W-:Y:S06]  /*1070*/  @!P0 BRA `(.L_x_20) ;  /* 0x0000000000248947 */ /* 0x003fec0003800000 */
[----:B------:R-:W-:Y:S01]  /*1080*/  DADD R8, -RZ, |R32| ;  /* 0x00000000ff087229 */ /* 0x000fe20000000520 */
[----:B------:R-:W-:Y:S01]  /*1090*/  ISETP.GE.AND P0, PT, R33, RZ, PT ;  /* 0x000000ff2100720c */ /* 0x000fe20003f06270 */
[----:B------:R-:W-:Y:S01]  /*10a0*/  IMAD.MOV.U32 R7, RZ, RZ, 0x3fd33333 ;  /* 0x3fd33333ff077424 */ /* 0x000fe200078e00ff */
[----:B------:R-:W-:-:S07]  /*10b0*/  MOV R36, 0x10f0 ;  /* 0x000010f000247802 */ /* 0x000fce0000000f00 */
[----:B------:R-:W-:Y:S02]  /*10c0*/  IMAD.MOV.U32 R14, RZ, RZ, R8 ;  /* 0x000000ffff0e7224 */ /* 0x000fe400078e0008 */
[----:B------:R-:W-:-:S07]  /*10d0*/  IMAD.MOV.U32 R8, RZ, RZ, 0x33333333 ;  /* 0x33333333ff087424 */ /* 0x000fce00078e00ff */
[----:B------:R-:W-:Y:S05]  /*10e0*/  CALL.REL.NOINC `($resultPixel$__internal_accurate_pow) ;  /* 0x0000002400487944 */ /* 0x000fea0003c00000 */
[----:B------:R-:W-:Y:S02]  /*10f0*/  FSEL R8, R8, RZ, P0 ;  /* 0x000000ff08087208 */ /* 0x000fe40000000000 */
[----:B------:R-:W-:-:S07]  /*1100*/  FSEL R9, R7, -QNAN , P0 ;  /* 0xfff8000007097808 */ /* 0x000fce0000000000 */
.L_x_20:
[----:B------:R-:W-:Y:S05]  /*1110*/  BSYNC.RECONVERGENT B1 ;  /* 0x0000000000017941 */ /* 0x000fea0003800200 */
.L_x_19:
[----:B------:R-:W-:Y:S01]  /*1120*/  MOV R16, 0x33333333 ;  /* 0x3333333300107802 */ /* 0x000fe20000000f00 */
[----:B------:R-:W-:Y:S01]  /*1130*/  IMAD.MOV.U32 R17, RZ, RZ, 0x3fd33333 ;  /* 0x3fd33333ff117424 */ /* 0x000fe200078e00ff */
[----:B------:R-:W-:Y:S05]  /*1140*/  BSSY.RECONVERGENT B1, `(.L_x_21) ;  /* 0x000000b000017945 */ /* 0x000fea0003800200 */
[----:B------:R-:W-:-:S10]  /*1150*/  DADD R14, R32, R16 ;  /* 0x00000000200e7229 */ /* 0x000fd40000000010 */
[----:B------:R-:W-:-:S04]  /*1160*/  LOP3.LUT R14, R15, 0x7ff00000, RZ, 0xc0, !PT ;  /* 0x7ff000000f0e7812 */ /* 0x000fc800078ec0ff */
[----:B------:R-:W-:-:S13]  /*1170*/  ISETP.NE.AND P0, PT, R14, 0x7ff00000, PT ;  /* 0x7ff000000e00780c */ /* 0x000fda0003f05270 */
[----:B------:R-:W-:Y:S05]  /*1180*/  @P0 BRA `(.L_x_22) ;  /* 0x0000000000180947 */ /* 0x000fea0003800000 */
[----:B------:R-:W-:-:S13]  /*1190*/  FSETP.NAN.AND P0, PT, R0, R0, PT ;  /* 0x000000000000720b */ /* 0x000fda0003f08000 */
[----:B------:R-:W-:Y:S01]  /*11a0*/  @P0 DADD R8, R32, R16 ;  /* 0x0000000020080229 */ /* 0x000fe20000000010 */
[----:B------:R-:W-:Y:S10]  /*11b0*/  @P0 BRA `(.L_x_22) ;  /* 0x00000000000c0947 */ /* 0x000ff40003800000 */
[----:B------:R-:W-:-:S14]  /*11c0*/  DSETP.NEU.AND P0, PT, |R32|, +INF , PT ;  /* 0x7ff000002000742a */ /* 0x000fdc0003f0d200 */
[----:B------:R-:W-:Y:S02]  /*11d0*/  @!P0 IMAD.MOV.U32 R8, RZ, RZ, 0x0 ;  /* 0x00000000ff088424 */ /* 0x000fe400078e00ff */
[----:B------:R-:W-:-:S07]  /*11e0*/  @!P0 IMAD.MOV.U32 R9, RZ, RZ, 0x7ff00000 ;  /* 0x7ff00000ff098424 */ /* 0x000fce00078e00ff */
.L_x_22:
[----:B------:R-:W-:Y:S05]  /*11f0*/  BSYNC.RECONVERGENT B1 ;  /* 0x0000000000017941 */ /* 0x000fea0003800200 */
.L_x_21:
[----:B------:R-:W0:Y:S01]  /*1200*/  F2F.F32.F64 R8, R8 ;  /* 0x0000000800087310 */ /* 0x000e220000301000 */
[----:B------:R-:W1:Y:S01]  /*1210*/  LDCU UR21, c[0x3][UR14+-0x8] ;  /* 0x00ffff000e1577ac */ /* 0x000e620008000800 */
[----:B------:R-:W-:Y:S01]  /*1220*/  FSETP.NEU.AND P0, PT, R0, 1, PT ;  /* 0x3f8000000000780b */ /* 0x000fe20003f0d000 */
[----:B------:R-:W-:Y:S01]  /*1230*/  IMAD.U32 R3, RZ, RZ, UR4 ;  /* 0x00000004ff037e24 */ /* 0x000fe2000f8e00ff */
[----:B------:R-:W-:Y:S01]  /*1240*/  MOV R34, R37 ;  /* 0x0000002500227202 */ /* 0x000fe20000000f00 */
[----:B------:R-:W2:Y:S01]  /*1250*/  LDCU UR22, c[0x3][UR14+-0x4] ;  /* 0x00ffff800e1677ac */ /* 0x000ea20008000800 */
[----:B------:R-:W3:Y:S01]  /*1260*/  LDCU UR23, c[0x3][UR14] ;  /* 0x00c000000e1777ac */ /* 0x000ee20008000800 */
[----:B0-----:R-:W-:-:S05]  /*1270*/  FSEL R12, R8, 1, P0 ;  /* 0x3f800000080c7808 */ /* 0x001fca0000000000 */
[C---:B-1----:R-:W-:Y:S01]  /*1280*/  FMUL R33, R12.reuse, UR21 ;  /* 0x000000150c217c20 */ /* 0x042fe20008400000 */
[C---:B--2---:R-:W-:Y:S01]  /*1290*/  FMUL R32, R12.reuse, UR22 ;  /* 0x000000160c207c20 */ /* 0x044fe20008400000 */
[----:B---3--:R-:W-:-:S07]  /*12a0*/  FMUL R12, R12, UR23 ;  /* 0x000000170c0c7c20 */ /* 0x008fce0008400000 */
.L_x_2:
[----:B------:R-:W-:Y:S05]  /*12b0*/  BSYNC.RECONVERGENT B0 ;  /* 0x0000000000007941 */ /* 0x000fea0003800200 */
.L_x_1:
[----:B------:R-:W-:Y:S01]  /*12c0*/  UIADD3 UR5, UPT, UPT, UR5, 0x1, URZ ;  /* 0x0000000105057890 */ /* 0x000fe2000fffe0ff */
[----:B------:R-:W-:Y:S01]  /*12d0*/  VIADD R2, R2, 0x4 ;  /* 0x0000000402027836 */ /* 0x000fe20000000000 */
[----:B------:R-:W-:Y:S02]  /*12e0*/  UIADD3 UR4, UPT, UPT, UR4, 0x1, URZ ;  /* 0x0000000104047890 */ /* 0x000fe4000fffe0ff */
[----:B------:R-:W-:Y:S02]  /*12f0*/  UISETP.NE.AND UP0, UPT, UR5, URZ, UPT ;  /* 0x000000ff0500728c */ /* 0x000fe4000bf05270 */
[----:B------:R-:W-:Y:S02]  /*1300*/  UIADD3 UR13, UPT, UPT, UR13, 0xc, URZ ;  /* 0x0000000c0d0d7890 */ /* 0x000fe4000fffe0ff */
[----:B------:R-:W-:Y:S02]  /*1310*/  UIADD3 UR14, UPT, UPT, UR14, 0xc, URZ ;  /* 0x0000000c0e0e7890 */ /* 0x000fe4000fffe0ff */
[----:B------:R-:W-:-:S02]  /*1320*/  UIADD3 UR15, UPT, UPT, UR15, 0xc, URZ ;  /* 0x0000000c0f0f7890 */ /* 0x000fc4000fffe0ff */
[----:B------:R-:W-:Y:S02]  /*1330*/  UIADD3 UR16, UPT, UPT, UR16, 0xc, URZ ;  /* 0x0000000c10107890 */ /* 0x000fe4000fffe0ff */
[----:B------:R-:W-:Y:S01]  /*1340*/  UIADD3 UR17, UPT, UPT, UR17, 0xc, URZ ;  /* 0x0000000c11117890 */ /* 0x000fe2000fffe0ff */
[----:B------:R-:W-:Y:S11]  /*1350*/  BRA.U UP0, `(.L_x_23) ;  /* 0xffffffed00bc7547 */ /* 0x000ff6000b83ffff */
.L_x_0:
[----:B------:R-:W0:Y:S01]  /*1360*/  LDCU.64 UR4, c[0x0][0x398] ;  /* 0x00007300ff0477ac */ /* 0x000e220008000a00 */
[----:B------:R-:W-:Y:S01]  /*1370*/  BSSY.RECONVERGENT B0, `(.L_x_24) ;  /* 0x000000c000007945 */ /* 0x000fe20003800200 */
[----:B------:R-:W-:Y:S01]  /*1380*/  IMAD.MOV.U32 R7, RZ, RZ, 0x40000000 ;  /* 0x40000000ff077424 */ /* 0x000fe200078e00ff */
[----:B------:R-:W-:Y:S01]  /*1390*/  MOV R36, 0x1430 ;  /* 0x0000143000247802 */ /* 0x000fe20000000f00 */
[----:B0-----:R-:W-:Y:S01]  /*13a0*/  FADD R4, -R11, UR4 ;  /* 0x000000040b047e21 */ /* 0x001fe20008000100 */
[----:B------:R-:W0:Y:S01]  /*13b0*/  LDCU UR4, c[0x0][0x3a0] ;  /* 0x00007400ff0477ac */ /* 0x000e220008000800 */
[----:B------:R-:W-:Y:S02]  /*13c0*/  FADD R2, -R10, UR5 ;  /* 0x000000050a027e21 */ /* 0x000fe40008000100 */
[----:B------:R-:W1:Y:S02]  /*13d0*/  F2F.F64.F32 R38, R4 ;  /* 0x0000000400267310 */ /* 0x000e640000201800 */
[----:B-1----:R-:W-:Y:S01]  /*13e0*/  DADD R8, -RZ, |R38| ;  /* 0x00000000ff087229 */ /* 0x002fe20000000526 */
[----:B0-----:R-:W-:-:S09]  /*13f0*/  FADD R0, -R13, UR4 ;  /* 0x000000040d007e21 */ /* 0x001fd20008000100 */
[----:B------:R-:W-:Y:S01]  /*1400*/  IMAD.MOV.U32 R14, RZ, RZ, R8 ;  /* 0x000000ffff0e7224 */ /* 0x000fe200078e0008 */
[----:B------:R-:W-:-:S07]  /*1410*/  MOV R8, RZ ;  /* 0x000000ff00087202 */ /* 0x000fce0000000f00 */
[----:B------:R-:W-:Y:S05]  /*1420*/  CALL.REL.NOINC `($resultPixel$__internal_accurate_pow) ;  /* 0x0000002000787944 */ /* 0x000fea0003c00000 */
[----:B------:R-:W-:Y:S05]  /*1430*/  BSYNC.RECONVERGENT B0 ;  /* 0x0000000000007941 */ /* 0x000fea0003800200 */
.L_x_24:
[----:B------:R-:W-:Y:S01]  /*1440*/  DADD R14, R38, 2 ;  /* 0x40000000260e7429 */ /* 0x000fe20000000000 */
[----:B------:R-:W0:Y:S01]  /*1450*/  F2F.F64.F32 R40, R2 ;  /* 0x0000000200287310 */ /* 0x000e220000201800 */
[----:B------:R-:W-:Y:S01]  /*1460*/  FSETP.NEU.AND P0, PT, R4, RZ, PT ;  /* 0x000000ff0400720b */ /* 0x000fe20003f0d000 */
[----:B------:R-:W-:Y:S01]  /*1470*/  BSSY.RECONVERGENT B0, `(.L_x_25) ;  /* 0x0000010000007945 */ /* 0x000fe20003800200 */
[----:B------:R-:W-:Y:S01]  /*1480*/  MOV R42, R8 ;  /* 0x00000008002a7202 */ /* 0x000fe20000000f00 */
[----:B------:R-:W-:-:S05]  /*1490*/  IMAD.MOV.U32 R43, RZ, RZ, R7 ;  /* 0x000000ffff2b7224 */ /* 0x000fca00078e0007 */
[----:B------:R-:W-:-:S04]  /*14a0*/  LOP3.LUT R14, R15, 0x7ff00000, RZ, 0xc0, !PT ;  /* 0x7ff000000f0e7812 */ /* 0x000fc800078ec0ff */
[----:B------:R-:W-:Y:S02]  /*14b0*/  ISETP.NE.AND P1, PT, R14, 0x7ff00000, PT ;  /* 0x7ff000000e00780c */ /* 0x000fe40003f25270 */
[----:B------:R-:W-:Y:S01]  /*14c0*/  @!P0 CS2R R42, SRZ ;  /* 0x00000000002a8805 */ /* 0x000fe2000001ff00 */
[----:B0-----:R-:W-:-:S10]  /*14d0*/  DADD R16, -RZ, |R40| ;  /* 0x00000000ff107229 */ /* 0x001fd40000000528 */
[----:B------:R-:W-:Y:S02]  /*14e0*/  IMAD.MOV.U32 R14, RZ, RZ, R16 ;  /* 0x000000ffff0e7224 */ /* 0x000fe400078e0010 */
[----:B------:R-:W-:Y:S01]  /*14f0*/  IMAD.MOV.U32 R9, RZ, RZ, R17 ;  /* 0x000000ffff097224 */ /* 0x000fe200078e0011 */
[----:B------:R-:W-:Y:S06]  /*1500*/  @P1 BRA `(.L_x_26) ;  /* 0x0000000000181947 */ /* 0x000fec0003800000 */
[----:B------:R-:W-:-:S13]  /*1510*/  FSETP.NAN.AND P0, PT, R4, R4, PT ;  /* 0x000000040400720b */ /* 0x000fda0003f08000 */
[----:B------:R-:W-:Y:S01]  /*1520*/  @P0 DADD R42, R38, 2 ;  /* 0x40000000262a0429 */ /* 0x000fe20000000000 */
[----:B------:R-:W-:Y:S10]  /*1530*/  @P0 BRA `(.L_x_26) ;  /* 0x00000000000c0947 */ /* 0x000ff40003800000 */
[----:B------:R-:W-:-:S14]  /*1540*/  DSETP.NEU.AND P0, PT, |R38|, +INF , PT ;  /* 0x7ff000002600742a */ /* 0x000fdc0003f0d200 */
[----:B------:R-:W-:Y:S02]  /*1550*/  @!P0 IMAD.MOV.U32 R42, RZ, RZ, 0x0 ;  /* 0x00000000ff2a8424 */ /* 0x000fe400078e00ff */
[----:B------:R-:W-:-:S07]  /*1560*/  @!P0 IMAD.MOV.U32 R43, RZ, RZ, 0x7ff00000 ;  /* 0x7ff00000ff2b8424 */ /* 0x000fce00078e00ff */
.L_x_26:
[----:B------:R-:W-:Y:S05]  /*1570*/  BSYNC.RECONVERGENT B0 ;  /* 0x0000000000007941 */ /* 0x000fea0003800200 */
.L_x_25:
[----:B------:R-:W-:Y:S01]  /*1580*/  BSSY.RECONVERGENT B0, `(.L_x_27) ;  /* 0x0000005000007945 */ /* 0x000fe20003800200 */
[----:B------:R-:W-:Y:S01]  /*1590*/  MOV R8, RZ ;  /* 0x000000ff00087202 */ /* 0x000fe20000000f00 */
[----:B------:R-:W-:Y:S01]  /*15a0*/  IMAD.MOV.U32 R7, RZ, RZ, 0x40000000 ;  /* 0x40000000ff077424 */ /* 0x000fe200078e00ff */
[----:B------:R-:W-:-:S07]  /*15b0*/  MOV R36, 0x15d0 ;  /* 0x000015d000247802 */ /* 0x000fce0000000f00 */
[----:B------:R-:W-:Y:S05]  /*15c0*/  CALL.REL.NOINC `($resultPixel$__internal_accurate_pow) ;  /* 0x0000002000107944 */ /* 0x000fea0003c00000 */
[----:B------:R-:W-:Y:S05]  /*15d0*/  BSYNC.RECONVERGENT B0 ;  /* 0x0000000000007941 */ /* 0x000fea0003800200 */
.L_x_27:
[----:B------:R-:W-:Y:S01]  /*15e0*/  DADD R14, R40, 2 ;  /* 0x40000000280e7429 */ /* 0x000fe20000000000 */
[----:B------:R-:W0:Y:S01]  /*15f0*/  F2F.F64.F32 R38, R0 ;  /* 0x0000000000267310 */ /* 0x000e220000201800 */
[----:B------:R-:W-:Y:S01]  /*1600*/  FSETP.NEU.AND P1, PT, R2, RZ, PT ;  /* 0x000000ff0200720b */ /* 0x000fe20003f2d000 */
[----:B------:R-:W-:Y:S01]  /*1610*/  BSSY.RECONVERGENT B0, `(.L_x_28) ;  /* 0x0000011000007945 */ /* 0x000fe20003800200 */
[----:B------:R-:W-:Y:S01]  /*1620*/  FSETP.NEU.AND P3, PT, R4, 1, PT ;  /* 0x3f8000000400780b */ /* 0x000fe20003f6d000 */
[----:B------:R-:W-:Y:S01]  /*1630*/  IMAD.MOV.U32 R9, RZ, RZ, R7 ;  /* 0x000000ffff097224 */ /* 0x000fe200078e0007 */
[----:B------:R-:W-:Y:S02]  /*1640*/  FSETP.NEU.AND P0, PT, R2, 1, PT ;  /* 0x3f8000000200780b */ /* 0x000fe40003f0d000 */
[----:B------:R-:W-:Y:S02]  /*1650*/  FSEL R16, R42, RZ, P3 ;  /* 0x000000ff2a107208 */ /* 0x000fe40001800000 */
[----:B------:R-:W-:-:S02]  /*1660*/  LOP3.LUT R14, R15, 0x7ff00000, RZ, 0xc0, !PT ;  /* 0x7ff000000f0e7812 */ /* 0x000fc400078ec0ff */
[----:B------:R-:W-:Y:S02]  /*1670*/  FSEL R17, R43, 1.875, P3 ;  /* 0x3ff000002b117808 */ /* 0x000fe40001800000 */
[----:B------:R-:W-:Y:S02]  /*1680*/  ISETP.NE.AND P2, PT, R14, 0x7ff00000, PT ;  /* 0x7ff000000e00780c */ /* 0x000fe40003f45270 */
[----:B------:R-:W-:Y:S01]  /*1690*/  @!P1 CS2R R8, SRZ ;  /* 0x0000000000089805 */ /* 0x000fe2000001ff00 */
[----:B0-----:R-:W-:-:S10]  /*16a0*/  DADD R14, -RZ, |R38| ;  /* 0x00000000ff0e7229 */ /* 0x001fd40000000526 */
[----:B------:R-:W-:Y:S05]  /*16b0*/  @P2 BRA `(.L_x_29) ;  /* 0x0000000000182947 */ /* 0x000fea0003800000 */
[----:B------:R-:W-:-:S13]  /*16c0*/  FSETP.NAN.AND P1, PT, R2, R2, PT ;  /* 0x000000020200720b */ /* 0x000fda0003f28000 */
[----:B------:R-:W-:Y:S01]  /*16d0*/  @P1 DADD R8, R40, 2 ;  /* 0x4000000028081429 */ /* 0x000fe20000000000 */
[----:B------:R-:W-:Y:S10]  /*16e0*/  @P1 BRA `(.L_x_29) ;  /* 0x00000000000c1947 */ /* 0x000ff40003800000 */
[----:B------:R-:W-:-:S14]  /*16f0*/  DSETP.NEU.AND P1, PT, |R40|, +INF , PT ;  /* 0x7ff000002800742a */ /* 0x000fdc0003f2d200 */
[----:B------:R-:W-:Y:S01]  /*1700*/  @!P1 IMAD.MOV.U32 R8, RZ, RZ, 0x0 ;  /* 0x00000000ff089424 */ /* 0x000fe200078e00ff */
[----:B------:R-:W-:-:S07]  /*1710*/  @!P1 MOV R9, 0x7ff00000 ;  /* 0x7ff0000000099802 */ /* 0x000fce0000000f00 */
.L_x_29:
[----:B------:R-:W-:Y:S05]  /*1720*/  BSYNC.RECONVERGENT B0 ;  /* 0x0000000000007941 */ /* 0x000fea0003800200 */
.L_x_28:
[----:B------:R-:W-:Y:S01]  /*1730*/  FSEL R40, R8, RZ, P0 ;  /* 0x000000ff08287208 */ /* 0x000fe20000000000 */
[----:B------:R-:W-:Y:S01]  /*1740*/  BSSY.RECONVERGENT B0, `(.L_x_30) ;  /* 0x0000008000007945 */ /* 0x000fe20003800200 */
[----:B------:R-:W-:Y:S01]  /*1750*/  FSEL R41, R9, 1.875, P0 ;  /* 0x3ff0000009297808 */ /* 0x000fe20000000000 */
[----:B------:R-:W-:Y:S01]  /*1760*/  IMAD.MOV.U32 R9, RZ, RZ, R15 ;  /* 0x000000ffff097224 */ /* 0x000fe200078e000f */
[----:B------:R-:W-:Y:S01]  /*1770*/  MOV R36, 0x17c0 ;  /* 0x000017c000247802 */ /* 0x000fe20000000f00 */
[----:B------:R-:W-:Y:S02]  /*1780*/  IMAD.MOV.U32 R8, RZ, RZ, RZ ;  /* 0x000000ffff087224 */ /* 0x000fe400078e00ff */
[----:B------:R-:W-:Y:S01]  /*1790*/  IMAD.MOV.U32 R7, RZ, RZ, 0x40000000 ;  /* 0x40000000ff077424 */ /* 0x000fe200078e00ff */
[----:B------:R-:W-:-:S11]  /*17a0*/  DADD R40, R16, R40 ;  /* 0x0000000010287229 */ /* 0x000fd60000000028 */
[----:B------:R-:W-:Y:S05]  /*17b0*/  CALL.REL.NOINC `($resultPixel$__internal_accurate_pow) ;  /* 0x0000001c00947944 */ /* 0x000fea0003c00000 */
[----:B------:R-:W-:Y:S05]  /*17c0*/  BSYNC.RECONVERGENT B0 ;  /* 0x0000000000007941 */ /* 0x000fea0003800200 */
.L_x_30:
[----:B------:R-:W-:Y:S01]  /*17d0*/  DADD R14, R38, 2 ;  /* 0x40000000260e7429 */ /* 0x000fe20000000000 */
[C---:B------:R-:W-:Y:S01]  /*17e0*/  FSETP.NEU.AND P1, PT, R0.reuse, RZ, PT ;  /* 0x000000ff0000720b */ /* 0x040fe20003f2d000 */
[----:B------:R-:W-:Y:S01]  /*17f0*/  BSSY.RECONVERGENT B0, `(.L_x_31) ;  /* 0x000000d000007945 */ /* 0x000fe20003800200 */
[----:B------:R-:W-:Y:S02]  /*1800*/  MOV R9, R7 ;  /* 0x0000000700097202 */ /* 0x000fe40000000f00 */
[----:B------:R-:W-:-:S05]  /*1810*/  FSETP.NEU.AND P0, PT, R0, 1, PT ;  /* 0x3f8000000000780b */ /* 0x000fca0003f0d000 */
[----:B------:R-:W-:-:S04]  /*1820*/  LOP3.LUT R14, R15, 0x7ff00000, RZ, 0xc0, !PT ;  /* 0x7ff000000f0e7812 */ /* 0x000fc800078ec0ff */
[----:B------:R-:W-:Y:S02]  /*1830*/  ISETP.NE.AND P2, PT, R14, 0x7ff00000, PT ;  /* 0x7ff000000e00780c */ /* 0x000fe40003f45270 */
[----:B------:R-:W-:-:S11]  /*1840*/  @!P1 CS2R R8, SRZ ;  /* 0x0000000000089805 */ /* 0x000fd6000001ff00 */
[----:B------:R-:W-:Y:S05]  /*1850*/  @P2 BRA `(.L_x_32) ;  /* 0x0000000000182947 */ /* 0x000fea0003800000 */
[----:B------:R-:W-:-:S13]  /*1860*/  FSETP.NAN.AND P1, PT, R0, R0, PT ;  /* 0x000000000000720b */ /* 0x000fda0003f28000 */
[----:B------:R-:W-:Y:S01]  /*1870*/  @P1 DADD R8, R38, 2 ;  /* 0x4000000026081429 */ /* 0x000fe20000000000 */
[----:B------:R-:W-:Y:S10]  /*1880*/  @P1 BRA `(.L_x_32) ;  /* 0x00000000000c1947 */ /* 0x000ff40003800000 */
[----:B------:R-:W-:-:S14]  /*1890*/  DSETP.NEU.AND P1, PT, |R38|, +INF , PT ;  /* 0x7ff000002600742a */ /* 0x000fdc0003f2d200 */
[----:B------:R-:W-:Y:S02]  /*18a0*/  @!P1 IMAD.MOV.U32 R8, RZ, RZ, 0x0 ;  /* 0x00000000ff089424 */ /* 0x000fe400078e00ff */
[----:B------:R-:W-:-:S07]  /*18b0*/  @!P1 IMAD.MOV.U32 R9, RZ, RZ, 0x7ff00000 ;  /* 0x7ff00000ff099424 */ /* 0x000fce00078e00ff */
.L_x_32:
[----:B------:R-:W-:Y:S05]  /*18c0*/  BSYNC.RECONVERGENT B0 ;  /* 0x0000000000007941 */ /* 0x000fea0003800200 */
.L_x_31:
[----:B------:R-:W-:Y:S01]  /*18d0*/  FSEL R18, R8, RZ, P0 ;  /* 0x000000ff08127208 */ /* 0x000fe20000000000 */
[----:B------:R-:W-:Y:S01]  /*18e0*/  IMAD.MOV.U32 R15, RZ, RZ, 0x3fd80000 ;  /* 0x3fd80000ff0f7424 */ /* 0x000fe200078e00ff */
[----:B------:R-:W-:Y:S01]  /*18f0*/  FSEL R19, R9, 1.875, P0 ;  /* 0x3ff0000009137808 */ /* 0x000fe20000000000 */
[----:B------:R-:W0:Y:S01]  /*1900*/  LDCU UR4, c[0x3][URZ] ;  /* 0x00c00000ff0477ac */ /* 0x000e220008000800 */
[----:B------:R-:W-:Y:S01]  /*1910*/  MOV R14, 0x0 ;  /* 0x00000000000e7802 */ /* 0x000fe20000000f00 */
[----:B------:R-:W-:Y:S03]  /*1920*/  BSSY.RECONVERGENT B0, `(.L_x_33) ;  /* 0x0000016000007945 */ /* 0x000fe60003800200 */
[----:B------:R-:W-:-:S06]  /*1930*/  DADD R18, R40, R18 ;  /* 0x0000000028127229 */ /* 0x000fcc0000000012 */
[----:B------:R-:W1:Y:S04]  /*1940*/  MUFU.RSQ64H R7, R19 ;  /* 0x0000001300077308 */ /* 0x000e680000001c00 */
[----:B------:R-:W-:Y:S01]  /*1950*/  VIADD R6, R19, 0xfcb00000 ;  /* 0xfcb0000013067836 */ /* 0x000fe20000000000 */
[----:B0-----:R-:W-:-:S04]  /*1960*/  UISETP.GE.AND UP0, UPT, UR4, 0x1, UPT ;  /* 0x000000010400788c */ /* 0x001fc8000bf06270 */
[----:B------:R-:W-:Y:S01]  /*1970*/  ISETP.GE.U32.AND P0, PT, R6, 0x7ca00000, PT ;  /* 0x7ca000000600780c */ /* 0x000fe20003f06070 */
[----:B-1----:R-:W-:-:S08]  /*1980*/  DMUL R8, R6, R6 ;  /* 0x0000000606087228 */ /* 0x002fd00000000000 */
[----:B------:R-:W-:-:S08]  /*1990*/  DFMA R8, R18, -R8, 1 ;  /* 0x3ff000001208742b */ /* 0x000fd00000000808 */
[----:B------:R-:W-:Y:S02]  /*19a0*/  DFMA R14, R8, R14, 0.5 ;  /* 0x3fe00000080e742b */ /* 0x000fe4000000000e */
[----:B------:R-:W-:-:S08]  /*19b0*/  DMUL R8, R6, R8 ;  /* 0x0000000806087228 */ /* 0x000fd00000000000 */
[----:B------:R-:W-:-:S08]  /*19c0*/  DFMA R20, R14, R8, R6 ;  /* 0x000000080e14722b */ /* 0x000fd00000000006 */
[----:B------:R-:W-:Y:S02]  /*19d0*/  DMUL R22, R18, R20 ;  /* 0x0000001412167228 */ /* 0x000fe40000000000 */
[----:B------:R-:W-:Y:S02]  /*19e0*/  VIADD R9, R21, 0xfff00000 ;  /* 0xfff0000015097836 */ /* 0x000fe40000000000 */
[----:B------:R-:W-:-:S04]  /*19f0*/  IMAD.MOV.U32 R8, RZ, RZ, R20 ;  /* 0x000000ffff087224 */ /* 0x000fc800078e0014 */
[----:B------:R-:W-:-:S08]  /*1a00*/  DFMA R16, R22, -R22, R18 ;  /* 0x800000161610722b */ /* 0x000fd00000000012 */
[----:B------:R-:W-:Y:S01]  /*1a10*/  DFMA R14, R16, R8, R22 ;  /* 0x00000008100e722b */ /* 0x000fe20000000016 */
[----:B------:R-:W-:Y:S10]  /*1a20*/  @!P0 BRA `(.L_x_34) ;  /* 0x0000000000148947 */ /* 0x000ff40003800000 */
[----:B------:R-:W-:Y:S01]  /*1a30*/  MOV R14, R20 ;  /* 0x00000014000e7202 */ /* 0x000fe20000000f00 */
[----:B------:R-:W-:Y:S01]  /*1a40*/  IMAD.MOV.U32 R8, RZ, RZ, R6 ;  /* 0x000000ffff087224 */ /* 0x000fe200078e0006 */
[----:B------:R-:W-:Y:S01]  /*1a50*/  MOV R20, 0x1a80 ;  /* 0x00001a8000147802 */ /* 0x000fe20000000f00 */
[----:B------:R-:W-:-:S07]  /*1a60*/  IMAD.MOV.U32 R15, RZ, RZ, R9 ;  /* 0x000000ffff0f7224 */ /* 0x000fce00078e0009 */
[----:B------:R-:W-:Y:S05]  /*1a70*/  CALL.REL.NOINC `($__internal_0_$__cuda_sm20_dsqrt_rn_f64_mediumpath_v1) ;  /* 0x00000010009c7944 */ /* 0x000fea0003c00000 */
.L_x_34:
[----:B------:R-:W-:Y:S05]  /*1a80*/  BSYNC.RECONVERGENT B0 ;  /* 0x0000000000007941 */ /* 0x000fea0003800200 */
.L_x_33:
[----:B------:R-:W0:Y:S01]  /*1a90*/  F2F.F32.F64 R15, R14 ;  /* 0x0000000e000f7310 */ /* 0x000e220000301000 */
[----:B------:R-:W-:Y:S07]  /*1aa0*/  BSSY.RECONVERGENT B0, `(.L_x_35) ;  /* 0x000000e000007945 */ /* 0x000fee0003800200 */
[----:B0-----:R-:W0:Y:S08]  /*1ab0*/  MUFU.RCP R6, R15 ;  /* 0x0000000f00067308 */ /* 0x001e300000001000 */
[----:B------:R-:W1:Y:S01]  /*1ac0*/  FCHK P0, R4, R15 ;  /* 0x0000000f04007302 */ /* 0x000e620000000000 */
[----:B0-----:R-:W-:-:S04]  /*1ad0*/  FFMA R5, -R15, R6, 1 ;  /* 0x3f8000000f057423 */ /* 0x001fc80000000106 */
[----:B------:R-:W-:-:S04]  /*1ae0*/  FFMA R5, R6, R5, R6 ;  /* 0x0000000506057223 */ /* 0x000fc80000000006 */
[----:B------:R-:W-:-:S04]  /*1af0*/  FFMA R6, R4, R5, RZ ;  /* 0x0000000504067223 */ /* 0x000fc800000000ff */
[----:B------:R-:W-:-:S04]  /*1b00*/  FFMA R7, -R15, R6, R4 ;  /* 0x000000060f077223 */ /* 0x000fc80000000104 */
[----:B------:R-:W-:Y:S01]  /*1b10*/  FFMA R6, R5, R7, R6 ;  /* 0x0000000705067223 */ /* 0x000fe20000000006 */
[----:B-1----:R-:W-:Y:S06]  /*1b20*/  @!P0 BRA `(.L_x_36) ;  /* 0x0000000000148947 */ /* 0x002fec0003800000 */
[----:B------:R-:W-:Y:S01]  /*1b30*/  IMAD.MOV.U32 R7, RZ, RZ, R4 ;  /* 0x000000ffff077224 */ /* 0x000fe200078e0004 */
[----:B------:R-:W-:Y:S02]  /*1b40*/  MOV R8, R15 ;  /* 0x0000000f00087202 */ /* 0x000fe40000000f00 */
[----:B------:R-:W-:-:S07]  /*1b50*/  MOV R16, 0x1b70 ;  /* 0x00001b7000107802 */ /* 0x000fce0000000f00 */
[----:B------:R-:W-:Y:S05]  /*1b60*/  CALL.REL.NOINC `($__internal_1_$__cuda_sm3x_div_rn_noftz_f32_slowpath) ;  /* 0x00000014000c7944 */ /* 0x000fea0003c00000 */
[----:B------:R-:W-:-:S07]  /*1b70*/  IMAD.MOV.U32 R6, RZ, RZ, R7 ;  /* 0x000000ffff067224 */ /* 0x000fce00078e0007 */
.L_x_36:
[----:B------:R-:W-:Y:S05]  /*1b80*/  BSYNC.RECONVERGENT B0 ;  /* 0x0000000000007941 */ /* 0x000fea0003800200 */
.L_x_35:
[----:B------:R-:W0:Y:S01]  /*1b90*/  MUFU.RCP R4, R15 ;  /* 0x0000000f00047308 */ /* 0x000e220000001000 */
[----:B------:R-:W-:Y:S07]  /*1ba0*/  BSSY.RECONVERGENT B0, `(.L_x_37) ;  /* 0x000000d000007945 */ /* 0x000fee0003800200 */
        /* <DEDUP_REMOVED lines=8> */
[----:B------:R-:W-:Y:S01]  /*1c30*/  MOV R16, 0x1c60 ;  /* 0x00001c6000107802 */ /* 0x000fe20000000f00 */
[----:B------:R-:W-:-:S07]  /*1c40*/  IMAD.MOV.U32 R8, RZ, RZ, R15 ;  /* 0x000000ffff087224 */ /* 0x000fce00078e000f */
[----:B------:R-:W-:Y:S05]  /*1c50*/  CALL.REL.NOINC `($__internal_1_$__cuda_sm3x_div_rn_noftz_f32_slowpath) ;  /* 0x0000001000d07944 */ /* 0x000fea0003c00000 */
[----:B------:R-:W-:-:S07]  /*1c60*/  MOV R5, R7 ;  /* 0x0000000700057202 */ /* 0x000fce0000000f00 */
.L_x_38:
[----:B------:R-:W-:Y:S05]  /*1c70*/  BSYNC.RECONVERGENT B0 ;  /* 0x0000000000007941 */ /* 0x000fea0003800200 */
.L_x_37:
        /* <DEDUP_REMOVED lines=13> */
[----:B------:R-:W-:-:S07]  /*1d50*/  IMAD.MOV.U32 R4, RZ, RZ, R7 ;  /* 0x000000ffff047224 */ /* 0x000fce00078e0007 */
.L_x_40:
[----:B------:R-:W-:Y:S05]  /*1d60*/  BSYNC.RECONVERGENT B0 ;  /* 0x0000000000007941 */ /* 0x000fea0003800200 */
.L_x_39:
[----:B------:R-:W-:Y:S01]  /*1d70*/  PLOP3.LUT P0, PT, PT, PT, PT, 0x80, 0x8 ;  /* 0x000000000008781c */ /* 0x000fe20003f0f070 */
[----:B------:R-:W-:-:S12]  /*1d80*/  BRA.U !UP0, `(.L_x_41) ;  /* 0x0000000d08b47547 */ /* 0x000fd8000b800000 */
[----:B------:R-:W0:Y:S01]  /*1d90*/  LDCU UR4, c[0x3][URZ] ;  /* 0x00c00000ff0477ac */ /* 0x000e220008000800 */
[----:B------:R-:W-:Y:S01]  /*1da0*/  IADD3 R3, PT, PT, -R3, RZ, RZ ;  /* 0x000000ff03037210 */ /* 0x000fe20007ffe1ff */
[----:B------:R-:W-:Y:S01]  /*1db0*/  IMAD.MOV.U32 R2, RZ, RZ, 0x480c ;  /* 0x0000480cff027424 */ /* 0x000fe200078e00ff */
[----:B------:R-:W-:Y:S01]  /*1dc0*/  PRMT R0, RZ, 0x7610, R0 ;  /* 0x00007610ff007816 */ /* 0x000fe20000000000 */
[----:B------:R-:W-:Y:S01]  /*1dd0*/  UMOV UR16, 0x300c ;  /* 0x0000300c00107882 */ /* 0x000fe20000000000 */
[----:B------:R-:W-:Y:S01]  /*1de0*/  UMOV UR15, 0x1808 ;  /* 0x00001808000f7882 */ /* 0x000fe20000000000 */
[----:B------:R-:W-:Y:S01]  /*1df0*/  UMOV UR14, 0x8 ;  /* 0x00000008000e7882 */ /* 0x000fe20000000000 */
[----:B------:R-:W-:Y:S01]  /*1e00*/  UMOV UR13, 0x6004 ;  /* 0x00006004000d7882 */ /* 0x000fe20000000000 */
[----:B0-----:R-:W-:-:S12]  /*1e10*/  UIADD3 UR4, UPT, UPT, -UR4, URZ, URZ ;  /* 0x000000ff04047290 */ /* 0x001fd8000fffe1ff */
.L_x_60:
[----:B------:R-:W-:Y:S01]  /*1e20*/  ISETP.NE.AND P0, PT, R3, RZ, PT ;  /* 0x000000ff0300720c */ /* 0x000fe20003f05270 */
[----:B------:R-:W-:-:S12]  /*1e30*/  BSSY.RECONVERGENT B0, `(.L_x_42) ;  /* 0x00000d7000007945 */ /* 0x000fd80003800200 */
[----:B------:R-:W-:Y:S05]  /*1e40*/  @!P0 BRA `(.L_x_43) ;  /* 0x0000000c00548947 */ /* 0x000fea0003800000 */
[----:B------:R-:W0:Y:S01]  /*1e50*/  LDC R15, c[0x3][R2+-0x8] ;  /* 0x00fffe00020f7b82 */ /* 0x000e220000000800 */
[----:B------:R-:W0:Y:S07]  /*1e60*/  LDCU UR5, c[0x3][UR13] ;  /* 0x00c000000d0577ac */ /* 0x000e2e0008000800 */
[----:B------:R-:W1:Y:S08]  /*1e70*/  LDC R14, c[0x3][R2+-0x4] ;  /* 0x00ffff00020e7b82 */ /* 0x000e700000000800 */
[----:B------:R-:W2:Y:S01]  /*1e80*/  LDC R8, c[0x3][R2] ;  /* 0x00c0000002087b82 */ /* 0x000ea20000000800 */
[----:B0-----:R-:W-:Y:S01]  /*1e90*/  FFMA R7, R11, R15, UR5 ;  /* 0x000000050b077e23 */ /* 0x001fe2000800000f */
[----:B-1----:R-:W-:-:S03]  /*1ea0*/  FMUL R18, R14, R5 ;  /* 0x000000050e127220 */ /* 0x002fc60000400000 */
[----:B------:R-:W-:Y:S01]  /*1eb0*/  FFMA R16, R10, R14, R7 ;  /* 0x0000000e0a107223 */ /* 0x000fe20000000007 */
[----:B------:R-:W-:-:S03]  /*1ec0*/  FFMA R9, R15, R6, R18 ;  /* 0x000000060f097223 */ /* 0x000fc60000000012 */
[----:B--2---:R-:W-:Y:S01]  /*1ed0*/  FFMA R7, R13, R8, R16 ;  /* 0x000000080d077223 */ /* 0x004fe20000000010 */
[----:B------:R-:W-:-:S04]  /*1ee0*/  FFMA R18, R8, R4, R9 ;  /* 0x0000000408127223 */ /* 0x000fc80000000009 */
[----:B------:R-:W-:Y:S02]  /*1ef0*/  FSETP.GE.AND P0, PT, R7, RZ, PT ;  /* 0x000000ff0700720b */ /* 0x000fe40003f06000 */
[----:B------:R-:W-:-:S13]  /*1f00*/  FSETP.EQ.AND P1, PT, R18, RZ, PT ;  /* 0x000000ff1200720b */ /* 0x000fda0003f22000 */
        /* <DEDUP_REMOVED lines=15> */
.L_x_45:
[----:B------:R-:W-:Y:S05]  /*2000*/  BSYNC.RECONVERGENT B1 ;  /* 0x0000000000017941 */ /* 0x000fea0003800200 */
.L_x_44:
[----:B------:R-:W-:-:S13]  /*2010*/  FSETP.GEU.AND P0, PT, R8, RZ, PT ;  /* 0x000000ff0800720b */ /* 0x000fda0003f0e000 */
[----:B------:R-:W-:Y:S05]  /*2020*/  @!P0 BRA `(.L_x_43) ;  /* 0x0000000800dc8947 */ /* 0x000fea0003800000 */
[----:B------:R-:W-:Y:S01]  /*2030*/  FSETP.NEU.AND P0, PT, R15, RZ, PT ;  /* 0x000000ff0f00720b */ /* 0x000fe20003f0d000 */
[C---:B------:R-:W-:Y:S01]  /*2040*/  FFMA R26, R8.reuse, R6, R11 ;  /* 0x00000006081a7223 */ /* 0x040fe2000000000b */
[C---:B------:R-:W-:Y:S01]  /*2050*/  FFMA R39, R8.reuse, R5, R10 ;  /* 0x0000000508277223 */ /* 0x040fe2000000000a */
        /* <DEDUP_REMOVED lines=15> */
.L_x_46:
[----:B------:R-:W-:-:S13]  /*2150*/  FSETP.NEU.AND P0, PT, R14, RZ, PT ;  /* 0x000000ff0e00720b */ /* 0x000fda0003f0d000 */
        /* <DEDUP_REMOVED lines=14> */
.L_x_48:
        /* <DEDUP_REMOVED lines=12> */
.L_x_47:
[----:B----4-:R-:W-:Y:S01]  /*2300*/  FADD R17, R7, -UR11 ;  /* 0x8000000b07117e21 */ /* 0x010fe20008000000 */
[C---:B0-----:R-:W-:Y:S01]  /*2310*/  FADD R18, -R15.reuse, UR12 ;  /* 0x0000000c0f127e21 */ /* 0x041fe20008000100 */
[----:B------:R-:W-:Y:S01]  /*2320*/  FADD R19, R14, -R7 ;  /* 0x800000070e137221 */ /* 0x000fe20000000000 */
[C-C-:B------:R-:W-:Y:S01]  /*2330*/  FADD R22, -R15.reuse, R8.reuse ;  /* 0x000000080f167221 */ /* 0x140fe20000000100 */
[----:B------:R-:W-:Y:S01]  /*2340*/  FADD R24, -R15, R9 ;  /* 0x000000090f187221 */ /* 0x000fe20000000100 */
[----:B------:R-:W-:Y:S01]  /*2350*/  FMUL R20, R17, R18 ;  /* 0x0000001211147220 */ /* 0x000fe20000400000 */
[----:B------:R-:W-:Y:S01]  /*2360*/  FADD R18, R8, -UR12 ;  /* 0x8000000c08127e21 */ /* 0x000fe20008000000 */
[----:B------:R-:W-:Y:S01]  /*2370*/  FADD R17, -R16, R7 ;  /* 0x0000000710117221 */ /* 0x000fe20000000100 */
[----:B------:R-:W-:Y:S01]  /*2380*/  FMUL R22, R19, R22 ;  /* 0x0000001613167220 */ /* 0x000fe20000400000 */
[----:B------:R-:W-:Y:S01]  /*2390*/  FADD R8, R9, -R8 ;  /* 0x8000000809087221 */ /* 0x000fe20000000000 */
[----:B------:R-:W-:Y:S01]  /*23a0*/  FADD R15, -R14, UR11 ;  /* 0x0000000b0e0f7e21 */ /* 0x000fe20008000100 */
[C---:B------:R-:W-:Y:S01]  /*23b0*/  FADD R7, -R16.reuse, UR11 ;  /* 0x0000000b10077e21 */ /* 0x040fe20008000100 */
[----:B------:R-:W-:Y:S01]  /*23c0*/  FADD R14, -R16, R14 ;  /* 0x0000000e100e7221 */ /* 0x000fe20000000100 */
[----:B------:R-:W-:Y:S01]  /*23d0*/  FFMA R8, R17, R8, -R22 ;  /* 0x0000000811087223 */ /* 0x000fe20000000816 */
[----:B------:R-:W-:Y:S01]  /*23e0*/  FMUL R15, R15, R24 ;  /* 0x000000180f0f7220 */ /* 0x000fe20000400000 */
[----:B------:R-:W-:Y:S01]  /*23f0*/  FFMA R7, R7, R18, -R20 ;  /* 0x0000001207077223 */ /* 0x000fe20000000814 */
[----:B------:R-:W-:-:S02]  /*2400*/  FADD R9, -R9, UR12 ;  /* 0x0000000c09097e21 */ /* 0x000fc40008000100 */
[C---:B------:R-:W-:Y:S02]  /*2410*/  FSETP.GE.AND P0, PT, R8.reuse, RZ, PT ;  /* 0x000000ff0800720b */ /* 0x040fe40003f06000 */
[----:B------:R-:W-:Y:S01]  /*2420*/  FSETP.GTU.AND P1, PT, R8, RZ, PT ;  /* 0x000000ff0800720b */ /* 0x000fe20003f2c000 */
[----:B------:R-:W-:Y:S01]  /*2430*/  FFMA R9, R14, R9, -R15 ;  /* 0x000000090e097223 */ /* 0x000fe2000000080f */
[C---:B------:R-:W-:Y:S02]  /*2440*/  FSETP.GE.AND P0, PT, R7.reuse, RZ, P0 ;  /* 0x000000ff0700720b */ /* 0x040fe40000706000 */
[----:B------:R-:W-:Y:S02]  /*2450*/  FSETP.GTU.OR P1, PT, R7, RZ, P1 ;  /* 0x000000ff0700720b */ /* 0x000fe40000f2c400 */
[C---:B------:R-:W-:Y:S02]  /*2460*/  FSETP.GE.AND P0, PT, R9.reuse, RZ, P0 ;  /* 0x000000ff0900720b */ /* 0x040fe40000706000 */
[----:B------:R-:W-:-:S13]  /*2470*/  FSETP.GTU.OR P1, PT, R9, RZ, P1 ;  /* 0x000000ff0900720b */ /* 0x000fda0000f2c400 */
[----:B------:R-:W-:Y:S05]  /*2480*/  @P1 BRA !P0, `(.L_x_43) ;  /* 0x0000000400c41947 */ /* 0x000fea0004000000 */
[----:B------:R-:W-:Y:S01]  /*2490*/  FADD R37, -R11, R26 ;  /* 0x0000001a0b257221 */ /* 0x000fe20000000100 */
        /* <DEDUP_REMOVED lines=9> */
.L_x_49:
[----:B------:R-:W-:Y:S01]  /*2530*/  FADD R39, -R10, R39 ;  /* 0x000000270a277221 */ /* 0x000fe20000000100 */
        /* <DEDUP_REMOVED lines=18> */
.L_x_51:
[----:B------:R-:W-:Y:S05]  /*2660*/  BSYNC.RECONVERGENT B1 ;  /* 0x0000000000017941 */ /* 0x000fea0003800200 */
.L_x_50:
        /* <DEDUP_REMOVED lines=8> */
.L_x_52:
[----:B------:R-:W-:Y:S01]  /*26f0*/  DADD R14, R40, 2 ;  /* 0x40000000280e7429 */ /* 0x000fe20000000000 */
[----:B------:R-:W-:Y:S01]  /*2700*/  FADD R38, -R13, R38 ;  /* 0x000000260d267221 */ /* 0x000fe20000000100 */
        /* <DEDUP_REMOVED lines=16> */
.L_x_54:
[----:B------:R-:W-:Y:S05]  /*2810*/  BSYNC.RECONVERGENT B1 ;  /* 0x0000000000017941 */ /* 0x000fea0003800200 */
.L_x_53:
        /* <DEDUP_REMOVED lines=10> */
.L_x_55:
        /* <DEDUP_REMOVED lines=15> */
.L_x_57:
[----:B------:R-:W-:Y:S05]  /*29b0*/  BSYNC.RECONVERGENT B1 ;  /* 0x0000000000017941 */ /* 0x000fea0003800200 */
.L_x_56:
        /* <DEDUP_REMOVED lines=25> */
.L_x_59:
[----:B------:R-:W-:Y:S05]  /*2b50*/  BSYNC.RECONVERGENT B1 ;  /* 0x0000000000017941 */ /* 0x000fea0003800200 */
.L_x_58:
[----:B------:R-:W0:Y:S02]  /*2b60*/  F2F.F32.F64 R21, R20 ;  /* 0x0000001400157310 */ /* 0x000e240000301000 */
[----:B0-----:R-:W-:-:S04]  /*2b70*/  FSETP.GT.AND P0, PT, R34, R21, PT ;  /* 0x000000152200720b */ /* 0x001fc80003f04000 */
[----:B------:R-:W-:Y:S02]  /*2b80*/  SEL R0, R0, 0x1, !P0 ;  /* 0x0000000100007807 */ /* 0x000fe40004000000 */
[----:B------:R-:W-:-:S07]  /*2b90*/  FSEL R34, R21, R34, P0 ;  /* 0x0000002215227208 */ /* 0x000fce0000000000 */
.L_x_43:
[----:B------:R-:W-:Y:S05]  /*2ba0*/  BSYNC.RECONVERGENT B0 ;  /* 0x0000000000007941 */ /* 0x000fea0003800200 */
.L_x_42:
[----:B------:R-:W-:Y:S01]  /*2bb0*/  UIADD3 UR4, UPT, UPT, UR4, 0x1, URZ ;  /* 0x0000000104047890 */ /* 0x000fe2000fffe0ff */
[----:B------:R-:W-:Y:S01]  /*2bc0*/  VIADD R3, R3, 0x1 ;  /* 0x0000000103037836 */ /* 0x000fe20000000000 */
[----:B------:R-:W-:Y:S01]  /*2bd0*/  UIADD3 UR13, UPT, UPT, UR13, 0x4, URZ ;  /* 0x000000040d0d7890 */ /* 0x000fe2000fffe0ff */
[----:B------:R-:W-:Y:S01]  /*2be0*/  VIADD R2, R2, 0xc ;  /* 0x0000000c02027836 */ /* 0x000fe20000000000 */
[----:B------:R-:W-:Y:S02]  /*2bf0*/  UISETP.NE.AND UP0, UPT, UR4, URZ, UPT ;  /* 0x000000ff0400728c */ /* 0x000fe4000bf05270 */
[----:B------:R-:W-:Y:S02]  /*2c00*/  UIADD3 UR16, UPT, UPT, UR16, 0xc, URZ ;  /* 0x0000000c10107890 */ /* 0x000fe4000fffe0ff */
[----:B------:R-:W-:Y:S02]  /*2c10*/  UIADD3 UR15, UPT, UPT, UR15, 0xc, URZ ;  /* 0x0000000c0f0f7890 */ /* 0x000fe4000fffe0ff */
[----:B------:R-:W-:-:S03]  /*2c20*/  UIADD3 UR14, UPT, UPT, UR14, 0xc, URZ ;  /* 0x0000000c0e0e7890 */ /* 0x000fc6000fffe0ff */
[----:B------:R-:W-:Y:S09]  /*2c30*/  BRA.U UP0, `(.L_x_60) ;  /* 0xfffffff100787547 */ /* 0x000ff2000b83ffff */
[----:B------:R-:W-:-:S04]  /*2c40*/  LOP3.LUT P0, RZ, R0, 0xff, RZ, 0xc0, !PT ;  /* 0x000000ff00ff7812 */ /* 0x000fc8000780c0ff */
[----:B------:R-:W-:-:S13]  /*2c50*/  PLOP3.LUT P0, PT, P0, PT, PT, 0x8, 0x80 ;  /* 0x000000000080781c */ /* 0x000fda000070e170 */
.L_x_41:
[----:B------:R-:W0:Y:S01]  /*2c60*/  LDC.64 R2, c[0x0][0x3a8] ;  /* 0x0000ea00ff027b82 */ /* 0x000e220000000a00 */
[----:B------:R-:W-:Y:S02]  /*2c70*/  FSEL R33, R33, RZ, P0 ;  /* 0x000000ff21217208 */ /* 0x000fe40000000000 */
[----:B------:R-:W-:Y:S02]  /*2c80*/  FSEL R5, R32, RZ, P0 ;  /* 0x000000ff20057208 */ /* 0x000fe40000000000 */
[----:B------:R-:W-:Y:S01]  /*2c90*/  FSEL R7, R12, RZ, P0 ;  /* 0x000000ff0c077208 */ /* 0x000fe20000000000 */
[----:B0-----:R-:W-:-:S05]  /*2ca0*/  IMAD.WIDE R2, R35, 0xc, R2 ;  /* 0x0000000c23027825 */ /* 0x001fca00078e0202 */
[----:B------:R-:W-:Y:S04]  /*2cb0*/  STG.E desc[UR6][R2.64], R33 ;  /* 0x0000002102007986 */ /* 0x000fe8000c101906 */
[----:B------:R-:W-:Y:S04]  /*2cc0*/  STG.E desc[UR6][R2.64+0x4], R5 ;  /* 0x0000040502007986 */ /* 0x000fe8000c101906 */
[----:B------:R-:W-:Y:S01]  /*2cd0*/  STG.E desc[UR6][R2.64+0x8], R7 ;  /* 0x0000080702007986 */ /* 0x000fe2000c101906 */
[----:B------:R-:W-:Y:S05]  /*2ce0*/  EXIT ;  /* 0x000000000000794d */ /* 0x000fea0003800000 */
        .weak           $__internal_0_$__cuda_sm20_dsqrt_rn_f64_mediumpath_v1
        .type           $__internal_0_$__cuda_sm20_dsqrt_rn_f64_mediumpath_v1,@function
        .size           $__internal_0_$__cuda_sm20_dsqrt_rn_f64_mediumpath_v1,($__internal_1_$__cuda_sm3x_div_rn_noftz_f32_slowpath - $__internal_0_$__cuda_sm20_dsqrt_rn_f64_mediumpath_v1)
$__internal_0_$__cuda_sm20_dsqrt_rn_f64_mediumpath_v1:
[----:B------:R-:W-:Y:S01]  /*2cf0*/  ISETP.GE.U32.AND P0, PT, R8, -0x3400000, PT ;  /* 0xfcc000000800780c */ /* 0x000fe20003f06070 */
[----:B------:R-:W-:Y:S01]  /*2d00*/  BSSY.RECONVERGENT B2, `(.L_x_61) ;  /* 0x0000025000027945 */ /* 0x000fe20003800200 */
[----:B------:R-:W-:Y:S01]  /*2d10*/  IMAD.MOV.U32 R8, RZ, RZ, R22 ;  /* 0x000000ffff087224 */ /* 0x000fe200078e0016 */
[----:B------:R-:W-:-:S10]  /*2d20*/  MOV R9, R23 ;  /* 0x0000001700097202 */ /* 0x000fd40000000f00 */
[----:B------:R-:W-:Y:S05]  /*2d30*/  @!P0 BRA `(.L_x_62) ;  /* 0x0000000000208947 */ /* 0x000fea0003800000 */
[----:B------:R-:W-:-:S10]  /*2d40*/  DFMA.RM R14, R16, R14, R8 ;  /* 0x0000000e100e722b */ /* 0x000fd40000004008 */
[----:B------:R-:W-:-:S05]  /*2d50*/  IADD3 R8, P0, PT, R14, 0x1, RZ ;  /* 0x000000010e087810 */ /* 0x000fca0007f1e0ff */
[----:B------:R-:W-:-:S06]  /*2d60*/  IMAD.X R9, RZ, RZ, R15, P0 ;  /* 0x000000ffff097224 */ /* 0x000fcc00000e060f */
[----:B------:R-:W-:-:S08]  /*2d70*/  DFMA.RP R18, -R14, R8, R18 ;  /* 0x000000080e12722b */ /* 0x000fd00000008112 */
[----:B------:R-:W-:-:S06]  /*2d80*/  DSETP.GT.AND P0, PT, R18, RZ, PT ;  /* 0x000000ff1200722a */ /* 0x000fcc0003f04000 */
[----:B------:R-:W-:Y:S02]  /*2d90*/  FSEL R8, R8, R14, P0 ;  /* 0x0000000e08087208 */ /* 0x000fe40000000000 */
[----:B------:R-:W-:Y:S01]  /*2da0*/  FSEL R9, R9, R15, P0 ;  /* 0x0000000f09097208 */ /* 0x000fe20000000000 */
[----:B------:R-:W-:Y:S06]  /*2db0*/  BRA `(.L_x_63) ;  /* 0x0000000000647947 */ /* 0x000fec0003800000 */
.L_x_62:
[----:B------:R-:W-:-:S14]  /*2dc0*/  DSETP.NE.AND P0, PT, R18, RZ, PT ;  /* 0x000000ff1200722a */ /* 0x000fdc0003f05000 */
[----:B------:R-:W-:Y:S05]  /*2dd0*/  @!P0 BRA `(.L_x_64) ;  /* 0x0000000000588947 */ /* 0x000fea0003800000 */
[----:B------:R-:W-:-:S13]  /*2de0*/  ISETP.GE.AND P0, PT, R19, RZ, PT ;  /* 0x000000ff1300720c */ /* 0x000fda0003f06270 */
[----:B------:R-:W-:Y:S02]  /*2df0*/  @!P0 IMAD.MOV.U32 R8, RZ, RZ, 0x0 ;  /* 0x00000000ff088424 */ /* 0x000fe400078e00ff */
[----:B------:R-:W-:Y:S01]  /*2e00*/  @!P0 IMAD.MOV.U32 R9, RZ, RZ, -0x80000 ;  /* 0xfff80000ff098424 */ /* 0x000fe200078e00ff */
[----:B------:R-:W-:Y:S06]  /*2e10*/  @!P0 BRA `(.L_x_63) ;  /* 0x00000000004c8947 */ /* 0x000fec0003800000 */
[----:B------:R-:W-:-:S13]  /*2e20*/  ISETP.GT.AND P0, PT, R19, 0x7fefffff, PT ;  /* 0x7fefffff1300780c */ /* 0x000fda0003f04270 */
[----:B------:R-:W-:Y:S05]  /*2e30*/  @P0 BRA `(.L_x_64) ;  /* 0x0000000000400947 */ /* 0x000fea0003800000 */
[----:B------:R-:W-:Y:S01]  /*2e40*/  DMUL R18, R18, 8.11296384146066816958e+31 ;  /* 0x4690000012127828 */ /* 0x000fe20000000000 */
[----:B------:R-:W-:Y:S01]  /*2e50*/  MOV R16, RZ ;  /* 0x000000ff00107202 */ /* 0x000fe20000000f00 */
[----:B------:R-:W-:Y:S02]  /*2e60*/  IMAD.MOV.U32 R8, RZ, RZ, 0x0 ;  /* 0x00000000ff087424 */ /* 0x000fe400078e00ff */
[----:B------:R-:W-:Y:S02]  /*2e70*/  IMAD.MOV.U32 R9, RZ, RZ, 0x3fd80000 ;  /* 0x3fd80000ff097424 */ /* 0x000fe400078e00ff */
[----:B------:R-:W0:Y:S02]  /*2e80*/  MUFU.RSQ64H R17, R19 ;  /* 0x0000001300117308 */ /* 0x000e240000001c00 */
[----:B0-----:R-:W-:-:S08]  /*2e90*/  DMUL R14, R16, R16 ;  /* 0x00000010100e7228 */ /* 0x001fd00000000000 */
[----:B------:R-:W-:-:S08]  /*2ea0*/  DFMA R14, R18, -R14, 1 ;  /* 0x3ff00000120e742b */ /* 0x000fd0000000080e */
[----:B------:R-:W-:Y:S02]  /*2eb0*/  DFMA R8, R14, R8, 0.5 ;  /* 0x3fe000000e08742b */ /* 0x000fe40000000008 */
[----:B------:R-:W-:-:S08]  /*2ec0*/  DMUL R14, R16, R14 ;  /* 0x0000000e100e7228 */ /* 0x000fd00000000000 */
[----:B------:R-:W-:-:S08]  /*2ed0*/  DFMA R14, R8, R14, R16 ;  /* 0x0000000e080e722b */ /* 0x000fd00000000010 */
[----:B------:R-:W-:Y:S02]  /*2ee0*/  DMUL R8, R18, R14 ;  /* 0x0000000e12087228 */ /* 0x000fe40000000000 */
[----:B------:R-:W-:-:S06]  /*2ef0*/  VIADD R15, R15, 0xfff00000 ;  /* 0xfff000000f0f7836 */ /* 0x000fcc0000000000 */
[----:B------:R-:W-:-:S08]  /*2f00*/  DFMA R16, R8, -R8, R18 ;  /* 0x800000080810722b */ /* 0x000fd00000000012 */
[----:B------:R-:W-:-:S10]  /*2f10*/  DFMA R8, R14, R16, R8 ;  /* 0x000000100e08722b */ /* 0x000fd40000000008 */
[----:B------:R-:W-:Y:S01]  /*2f20*/  IADD3 R9, PT, PT, R9, -0x3500000, RZ ;  /* 0xfcb0000009097810 */ /* 0x000fe20007ffe0ff */
[----:B------:R-:W-:Y:S06]  /*2f30*/  BRA `(.L_x_63) ;  /* 0x0000000000047947 */ /* 0x000fec0003800000 */
.L_x_64:
[----:B------:R-:W-:-:S11]  /*2f40*/  DADD R8, R18, R18 ;  /* 0x0000000012087229 */ /* 0x000fd60000000012 */
.L_x_63:
[----:B------:R-:W-:Y:S05]  /*2f50*/  BSYNC.RECONVERGENT B2 ;  /* 0x0000000000027941 */ /* 0x000fea0003800200 */
.L_x_61:
[----:B------:R-:W-:Y:S02]  /*2f60*/  IMAD.MOV.U32 R21, RZ, RZ, 0x0 ;  /* 0x00000000ff157424 */ /* 0x000fe400078e00ff */
[----:B------:R-:W-:Y:S02]  /*2f70*/  IMAD.MOV.U32 R14, RZ, RZ, R8 ;  /* 0x000000ffff0e7224 */ /* 0x000fe400078e0008 */
[----:B------:R-:W-:Y:S01]  /*2f80*/  IMAD.MOV.U32 R15, RZ, RZ, R9 ;  /* 0x000000ffff0f7224 */ /* 0x000fe200078e0009 */
[----:B------:R-:W-:Y:S06]  /*2f90*/  RET.REL.NODEC R20 `(resultPixel) ;  /* 0xffffffd014187950 */ /* 0x000fec0003c3ffff */
        .weak           $__internal_1_$__cuda_sm3x_div_rn_noftz_f32_slowpath
        .type           $__internal_1_$__cuda_sm3x_div_rn_noftz_f32_slowpath,@function
        .size           $__internal_1_$__cuda_sm3x_div_rn_noftz_f32_slowpath,($resultPixel$__internal_accurate_pow - $__internal_1_$__cuda_sm3x_div_rn_noftz_f32_slowpath)
$__internal_1_$__cuda_sm3x_div_rn_noftz_f32_slowpath:
[----:B------:R-:W-:Y:S01]  /*2fa0*/  SHF.R.U32.HI R17, RZ, 0x17, R8 ;  /* 0x00000017ff117819 */ /* 0x000fe20000011608 */
[----:B------:R-:W-:Y:S01]  /*2fb0*/  BSSY.RECONVERGENT B2, `(.L_x_65) ;  /* 0x0000062000027945 */ /* 0x000fe20003800200 */
[----:B------:R-:W-:Y:S02]  /*2fc0*/  SHF.R.U32.HI R9, RZ, 0x17, R7 ;  /* 0x00000017ff097819 */ /* 0x000fe40000011607 */
[----:B------:R-:W-:Y:S02]  /*2fd0*/  LOP3.LUT R17, R17, 0xff, RZ, 0xc0, !PT ;  /* 0x000000ff11117812 */ /* 0x000fe400078ec0ff */
[----:B------:R-:W-:Y:S02]  /*2fe0*/  LOP3.LUT R21, R9, 0xff, RZ, 0xc0, !PT ;  /* 0x000000ff09157812 */ /* 0x000fe400078ec0ff */
[----:B------:R-:W-:-:S03]  /*2ff0*/  IADD3 R19, PT, PT, R17, -0x1, RZ ;  /* 0xffffffff11137810 */ /* 0x000fc60007ffe0ff */
[----:B------:R-:W-:Y:S01]  /*3000*/  VIADD R18, R21, 0xffffffff ;  /* 0xffffffff15127836 */ /* 0x000fe20000000000 */
[----:B------:R-:W-:-:S04]  /*3010*/  ISETP.GT.U32.AND P0, PT, R19, 0xfd, PT ;  /* 0x000000fd1300780c */ /* 0x000fc80003f04070 */
[----:B------:R-:W-:-:S13]  /*3020*/  ISETP.GT.U32.OR P0, PT, R18, 0xfd, P0 ;  /* 0x000000fd1200780c */ /* 0x000fda0000704470 */
[----:B------:R-:W-:Y:S01]  /*3030*/  @!P0 IMAD.MOV.U32 R9, RZ, RZ, RZ ;  /* 0x000000ffff098224 */ /* 0x000fe200078e00ff */
[----:B------:R-:W-:Y:S06]  /*3040*/  @!P0 BRA `(.L_x_66) ;  /* 0x00000000005c8947 */ /* 0x000fec0003800000 */
[----:B------:R-:W-:Y:S02]  /*3050*/  FSETP.GTU.FTZ.AND P0, PT, |R7|, +INF , PT ;  /* 0x7f8000000700780b */ /* 0x000fe40003f1c200 */
[----:B------:R-:W-:-:S04]  /*3060*/  FSETP.GTU.FTZ.AND P1, PT, |R8|, +INF , PT ;  /* 0x7f8000000800780b */ /* 0x000fc80003f3c200 */
[----:B------:R-:W-:-:S13]  /*3070*/  PLOP3.LUT P0, PT, P0, P1, PT, 0xf8, 0x8f ;  /* 0x00000000008f781c */ /* 0x000fda0000703f70 */
[----:B------:R-:W-:Y:S05]  /*3080*/  @P0 BRA `(.L_x_67) ;  /* 0x00000004004c0947 */ /* 0x000fea0003800000 */
[----:B------:R-:W-:-:S13]  /*3090*/  LOP3.LUT P0, RZ, R8, 0x7fffffff, R7, 0xc8, !PT ;  /* 0x7fffffff08ff7812 */ /* 0x000fda000780c807 */
[----:B------:R-:W-:Y:S05]  /*30a0*/  @!P0 BRA `(.L_x_68) ;  /* 0x00000004003c8947 */ /* 0x000fea0003800000 */
[C---:B------:R-:W-:Y:S02]  /*30b0*/  FSETP.NEU.FTZ.AND P1, PT, |R7|.reuse, +INF , PT ;  /* 0x7f8000000700780b */ /* 0x040fe40003f3d200 */
[----:B------:R-:W-:Y:S02]  /*30c0*/  FSETP.NEU.FTZ.AND P2, PT, |R8|, +INF , PT ;  /* 0x7f8000000800780b */ /* 0x000fe40003f5d200 */
[----:B------:R-:W-:-:S11]  /*30d0*/  FSETP.NEU.FTZ.AND P0, PT, |R7|, +INF , PT ;  /* 0x7f8000000700780b */ /* 0x000fd60003f1d200 */
[----:B------:R-:W-:Y:S05]  /*30e0*/  @!P2 BRA !P1, `(.L_x_68) ;  /* 0x00000004002ca947 */ /* 0x000fea0004800000 */
[----:B------:R-:W-:-:S04]  /*30f0*/  LOP3.LUT P1, RZ, R7, 0x7fffffff, RZ, 0xc0, !PT ;  /* 0x7fffffff07ff7812 */ /* 0x000fc8000782c0ff */
[----:B------:R-:W-:-:S13]  /*3100*/  PLOP3.LUT P1, PT, P2, P1, PT, 0x2f, 0xf2 ;  /* 0x0000000000f2781c */ /* 0x000fda0001722577 */
[----:B------:R-:W-:Y:S05]  /*3110*/  @P1 BRA `(.L_x_69) ;  /* 0x0000000400181947 */ /* 0x000fea0003800000 */
[----:B------:R-:W-:-:S04]  /*3120*/  LOP3.LUT P1, RZ, R8, 0x7fffffff, RZ, 0xc0, !PT ;  /* 0x7fffffff08ff7812 */ /* 0x000fc8000782c0ff */
[----:B------:R-:W-:-:S13]  /*3130*/  PLOP3.LUT P0, PT, P0, P1, PT, 0x2f, 0xf2 ;  /* 0x0000000000f2781c */ /* 0x000fda0000702577 */
[----:B------:R-:W-:Y:S05]  /*3140*/  @P0 BRA `(.L_x_70) ;  /* 0x0000000400000947 */ /* 0x000fea0003800000 */
[----:B------:R-:W-:Y:S02]  /*3150*/  ISETP.GE.AND P0, PT, R18, RZ, PT ;  /* 0x000000ff1200720c */ /* 0x000fe40003f06270 */
[----:B------:R-:W-:-:S11]  /*3160*/  ISETP.GE.AND P1, PT, R19, RZ, PT ;  /* 0x000000ff1300720c */ /* 0x000fd60003f26270 */
[----:B------:R-:W-:Y:S01]  /*3170*/  @P0 IMAD.MOV.U32 R9, RZ, RZ, RZ ;  /* 0x000000ffff090224 */ /* 0x000fe200078e00ff */
[----:B------:R-:W-:Y:S01]  /*3180*/  @!P0 MOV R9, 0xffffffc0 ;  /* 0xffffffc000098802 */ /* 0x000fe20000000f00 */
[----:B------:R-:W-:Y:S01]  /*3190*/  @!P0 FFMA R7, R7, 1.84467440737095516160e+19, RZ ;  /* 0x5f80000007078823 */ /* 0x000fe200000000ff */
[----:B------:R-:W-:-:S03]  /*31a0*/  @!P1 FFMA R8, R8, 1.84467440737095516160e+19, RZ ;  /* 0x5f80000008089823 */ /* 0x000fc600000000ff */
[----:B------:R-:W-:-:S07]  /*31b0*/  @!P1 VIADD R9, R9, 0x40 ;  /* 0x0000004009099836 */ /* 0x000fce0000000000 */
.L_x_66:
[----:B------:R-:W-:Y:S01]  /*31c0*/  LEA R19, R17, 0xc0800000, 0x17 ;  /* 0xc080000011137811 */ /* 0x000fe200078eb8ff */
[----:B------:R-:W-:Y:S04]  /*31d0*/  BSSY.RECONVERGENT B3, `(.L_x_71) ;  /* 0x0000036000037945 */ /* 0x000fe80003800200 */
[----:B------:R-:W-:Y:S02]  /*31e0*/  IMAD.IADD R19, R8, 0x1, -R19 ;  /* 0x0000000108137824 */ /* 0x000fe400078e0a13 */
[----:B------:R-:W-:Y:S02]  /*31f0*/  VIADD R8, R21, 0xffffff81 ;  /* 0xffffff8115087836 */ /* 0x000fe40000000000 */
[----:B------:R-:W0:Y:S01]  /*3200*/  MUFU.RCP R18, R19 ;  /* 0x0000001300127308 */ /* 0x000e220000001000 */
[----:B------:R-:W-:Y:S01]  /*3210*/  FADD.FTZ R20, -R19, -RZ ;  /* 0x800000ff13147221 */ /* 0x000fe20000010100 */
[----:B------:R-:W-:-:S03]  /*3220*/  IMAD R7, R8, -0x800000, R7 ;  /* 0xff80000008077824 */ /* 0x000fc600078e0207 */
[----:B0-----:R-:W-:-:S04]  /*3230*/  FFMA R21, R18, R20, 1 ;  /* 0x3f80000012157423 */ /* 0x001fc80000000014 */
[----:B------:R-:W-:-:S04]  /*3240*/  FFMA R23, R18, R21, R18 ;  /* 0x0000001512177223 */ /* 0x000fc80000000012 */
[----:B------:R-:W-:-:S04]  /*3250*/  FFMA R18, R7, R23, RZ ;  /* 0x0000001707127223 */ /* 0x000fc800000000ff */
[----:B------:R-:W-:-:S04]  /*3260*/  FFMA R21, R20, R18, R7 ;  /* 0x0000001214157223 */ /* 0x000fc80000000007 */
[----:B------:R-:W-:Y:S01]  /*3270*/  FFMA R22, R23, R21, R18 ;  /* 0x0000001517167223 */ /* 0x000fe20000000012 */
[----:B------:R-:W-:-:S03]  /*3280*/  IADD3 R18, PT, PT, R8, 0x7f, -R17 ;  /* 0x0000007f08127810 */ /* 0x000fc60007ffe811 */
[----:B------:R-:W-:Y:S01]  /*3290*/  FFMA R21, R20, R22, R7 ;  /* 0x0000001614157223 */ /* 0x000fe20000000007 */
[----:B------:R-:W-:-:S03]  /*32a0*/  IADD3 R18, PT, PT, R18, R9, RZ ;  /* 0x0000000912127210 */ /* 0x000fc60007ffe0ff */
[----:B------:R-:W-:-:S05]  /*32b0*/  FFMA R7, R23, R21, R22 ;  /* 0x0000001517077223 */ /* 0x000fca0000000016 */
[----:B------:R-:W-:-:S04]  /*32c0*/  SHF.R.U32.HI R8, RZ, 0x17, R7 ;  /* 0x00000017ff087819 */ /* 0x000fc80000011607 */
[----:B------:R-:W-:-:S05]  /*32d0*/  LOP3.LUT R8, R8, 0xff, RZ, 0xc0, !PT ;  /* 0x000000ff08087812 */ /* 0x000fca00078ec0ff */
[----:B------:R-:W-:-:S04]  /*32e0*/  IMAD.IADD R19, R8, 0x1, R18 ;  /* 0x0000000108137824 */ /* 0x000fc800078e0212 */
[----:B------:R-:W-:-:S05]  /*32f0*/  VIADD R8, R19, 0xffffffff ;  /* 0xffffffff13087836 */ /* 0x000fca0000000000 */
[----:B------:R-:W-:-:S13]  /*3300*/  ISETP.GE.U32.AND P0, PT, R8, 0xfe, PT ;  /* 0x000000fe0800780c */ /* 0x000fda0003f06070 */
[----:B------:R-:W-:Y:S05]  /*3310*/  @!P0 BRA `(.L_x_72) ;  /* 0x0000000000808947 */ /* 0x000fea0003800000 */
[----:B------:R-:W-:-:S13]  /*3320*/  ISETP.GT.AND P0, PT, R19, 0xfe, PT ;  /* 0x000000fe1300780c */ /* 0x000fda0003f04270 */
[----:B------:R-:W-:Y:S05]  /*3330*/  @P0 BRA `(.L_x_73) ;  /* 0x00000000006c0947 */ /* 0x000fea0003800000 */
[----:B------:R-:W-:-:S13]  /*3340*/  ISETP.GE.AND P0, PT, R19, 0x1, PT ;  /* 0x000000011300780c */ /* 0x000fda0003f06270 */
[----:B------:R-:W-:Y:S05]  /*3350*/  @P0 BRA `(.L_x_74) ;  /* 0x0000000000740947 */ /* 0x000fea0003800000 */
[----:B------:R-:W-:Y:S02]  /*3360*/  ISETP.GE.AND P0, PT, R19, -0x18, PT ;  /* 0xffffffe81300780c */ /* 0x000fe40003f06270 */
[----:B------:R-:W-:-:S11]  /*3370*/  LOP3.LUT R7, R7, 0x80000000, RZ, 0xc0, !PT ;  /* 0x8000000007077812 */ /* 0x000fd600078ec0ff */
[----:B------:R-:W-:Y:S05]  /*3380*/  @!P0 BRA `(.L_x_74) ;  /* 0x0000000000688947 */ /* 0x000fea0003800000 */
[-CC-:B------:R-:W-:Y:S01]  /*3390*/  FFMA.RZ R8, R23, R21.reuse, R22.reuse ;  /* 0x0000001517087223 */ /* 0x180fe2000000c016 */
[----:B------:R-:W-:Y:S01]  /*33a0*/  IADD3 R18, PT, PT, R19, 0x20, RZ ;  /* 0x0000002013127810 */ /* 0x000fe20007ffe0ff */
[-CC-:B------:R-:W-:Y:S01]  /*33b0*/  FFMA.RM R9, R23, R21.reuse, R22.reuse ;  /* 0x0000001517097223 */ /* 0x180fe20000004016 */
[----:B------:R-:W-:Y:S02]  /*33c0*/  ISETP.NE.AND P2, PT, R19, RZ, PT ;  /* 0x000000ff1300720c */ /* 0x000fe40003f45270 */
[----:B------:R-:W-:Y:S01]  /*33d0*/  LOP3.LUT R17, R8, 0x7fffff, RZ, 0xc0, !PT ;  /* 0x007fffff08117812 */ /* 0x000fe200078ec0ff */
[----:B------:R-:W-:Y:S01]  /*33e0*/  FFMA.RP R8, R23, R21, R22 ;  /* 0x0000001517087223 */ /* 0x000fe20000008016 */
[----:B------:R-:W-:Y:S01]  /*33f0*/  ISETP.NE.AND P1, PT, R19, RZ, PT ;  /* 0x000000ff1300720c */ /* 0x000fe20003f25270 */
[----:B------:R-:W-:Y:S01]  /*3400*/  IMAD.MOV R19, RZ, RZ, -R19 ;  /* 0x000000ffff137224 */ /* 0x000fe200078e0a13 */
[----:B------:R-:W-:Y:S02]  /*3410*/  LOP3.LUT R17, R17, 0x800000, RZ, 0xfc, !PT ;  /* 0x0080000011117812 */ /* 0x000fe400078efcff */
[----:B------:R-:W-:-:S02]  /*3420*/  FSETP.NEU.FTZ.AND P0, PT, R8, R9, PT ;  /* 0x000000090800720b */ /* 0x000fc40003f1d000 */
[----:B------:R-:W-:Y:S02]  /*3430*/  SHF.L.U32 R18, R17, R18, RZ ;  /* 0x0000001211127219 */ /* 0x000fe400000006ff */
[----:B------:R-:W-:Y:S02]  /*3440*/  SEL R8, R19, RZ, P2 ;  /* 0x000000ff13087207 */ /* 0x000fe40001000000 */
[----:B------:R-:W-:Y:S02]  /*3450*/  ISETP.NE.AND P1, PT, R18, RZ, P1 ;  /* 0x000000ff1200720c */ /* 0x000fe40000f25270 */
[----:B------:R-:W-:Y:S02]  /*3460*/  SHF.R.U32.HI R8, RZ, R8, R17 ;  /* 0x00000008ff087219 */ /* 0x000fe40000011611 */
[----:B------:R-:W-:Y:S02]  /*3470*/  PLOP3.LUT P0, PT, P0, P1, PT, 0xf8, 0x8f ;  /* 0x00000000008f781c */ /* 0x000fe40000703f70 */
[----:B------:R-:W-:-:S02]  /*3480*/  SHF.R.U32.HI R18, RZ, 0x1, R8 ;  /* 0x00000001ff127819 */ /* 0x000fc40000011608 */
[----:B------:R-:W-:-:S04]  /*3490*/  SEL R9, RZ, 0x1, !P0 ;  /* 0x00000001ff097807 */ /* 0x000fc80004000000 */
[----:B------:R-:W-:-:S04]  /*34a0*/  LOP3.LUT R9, R9, 0x1, R18, 0xf8, !PT ;  /* 0x0000000109097812 */ /* 0x000fc800078ef812 */
[----:B------:R-:W-:-:S05]  /*34b0*/  LOP3.LUT R9, R9, R8, RZ, 0xc0, !PT ;  /* 0x0000000809097212 */ /* 0x000fca00078ec0ff */
[----:B------:R-:W-:-:S05]  /*34c0*/  IMAD.IADD R18, R18, 0x1, R9 ;  /* 0x0000000112127824 */ /* 0x000fca00078e0209 */
[----:B------:R-:W-:Y:S01]  /*34d0*/  LOP3.LUT R7, R18, R7, RZ, 0xfc, !PT ;  /* 0x0000000712077212 */ /* 0x000fe200078efcff */
[----:B------:R-:W-:Y:S06]  /*34e0*/  BRA `(.L_x_74) ;  /* 0x0000000000107947 */ /* 0x000fec0003800000 */
.L_x_73:
[----:B------:R-:W-:-:S04]  /*34f0*/  LOP3.LUT R7, R7, 0x80000000, RZ, 0xc0, !PT ;  /* 0x8000000007077812 */ /* 0x000fc800078ec0ff */
[----:B------:R-:W-:Y:S01]  /*3500*/  LOP3.LUT R7, R7, 0x7f800000, RZ, 0xfc, !PT ;  /* 0x7f80000007077812 */ /* 0x000fe200078efcff */
[----:B------:R-:W-:Y:S06]  /*3510*/  BRA `(.L_x_74) ;  /* 0x0000000000047947 */ /* 0x000fec0003800000 */
.L_x_72:
[----:B------:R-:W-:-:S07]  /*3520*/  LEA R7, R18, R7, 0x17 ;  /* 0x0000000712077211 */ /* 0x000fce00078eb8ff */
.L_x_74:
[----:B------:R-:W-:Y:S05]  /*3530*/  BSYNC.RECONVERGENT B3 ;  /* 0x0000000000037941 */ /* 0x000fea0003800200 */
.L_x_71:
[----:B------:R-:W-:Y:S05]  /*3540*/  BRA `(.L_x_75) ;  /* 0x0000000000207947 */ /* 0x000fea0003800000 */
.L_x_70:
[----:B------:R-:W-:-:S04]  /*3550*/  LOP3.LUT R7, R8, 0x80000000, R7, 0x48, !PT ;  /* 0x8000000008077812 */ /* 0x000fc800078e4807 */
[----:B------:R-:W-:Y:S01]  /*3560*/  LOP3.LUT R7, R7, 0x7f800000, RZ, 0xfc, !PT ;  /* 0x7f80000007077812 */ /* 0x000fe200078efcff */
[----:B------:R-:W-:Y:S06]  /*3570*/  BRA `(.L_x_75) ;  /* 0x0000000000147947 */ /* 0x000fec0003800000 */
.L_x_69:
[----:B------:R-:W-:Y:S01]  /*3580*/  LOP3.LUT R7, R8, 0x80000000, R7, 0x48, !PT ;  /* 0x8000000008077812 */ /* 0x000fe200078e4807 */
[----:B------:R-:W-:Y:S06]  /*3590*/  BRA `(.L_x_75) ;  /* 0x00000000000c7947 */ /* 0x000fec0003800000 */
.L_x_68:
[----:B------:R-:W0:Y:S01]  /*35a0*/  MUFU.RSQ R7, -QNAN ;  /* 0xffc0000000077908 */ /* 0x000e220000001400 */
[----:B------:R-:W-:Y:S05]  /*35b0*/  BRA `(.L_x_75) ;  /* 0x0000000000047947 */ /* 0x000fea0003800000 */
.L_x_67:
[----:B------:R-:W-:-:S07]  /*35c0*/  FADD.FTZ R7, R7, R8 ;  /* 0x0000000807077221 */ /* 0x000fce0000010000 */
.L_x_75:
[----:B------:R-:W-:Y:S05]  /*35d0*/  BSYNC.RECONVERGENT B2 ;  /* 0x0000000000027941 */ /* 0x000fea0003800200 */
.L_x_65:
[----:B------:R-:W-:Y:S02]  /*35e0*/  IMAD.MOV.U32 R8, RZ, RZ, R16 ;  /* 0x000000ffff087224 */ /* 0x000fe400078e0010 */
[----:B------:R-:W-:-:S04]  /*35f0*/  IMAD.MOV.U32 R9, RZ, RZ, 0x0 ;  /* 0x00000000ff097424 */ /* 0x000fc800078e00ff */
[----:B0-----:R-:W-:Y:S05]  /*3600*/  RET.REL.NODEC R8 `(resultPixel) ;  /* 0xffffffc8087c7950 */ /* 0x001fea0003c3ffff */
        .type           $resultPixel$__internal_accurate_pow,@function
        .size           $resultPixel$__internal_accurate_pow,(.L_x_80 - $resultPixel$__internal_accurate_pow)
$resultPixel$__internal_accurate_pow:
[----:B------:R-:W-:Y:S01]  /*3610*/  ISETP.GT.U32.AND P1, PT, R9, 0xfffff, PT ;  /* 0x000fffff0900780c */ /* 0x000fe20003f24070 */
[----:B------:R-:W-:Y:S01]  /*3620*/  IMAD.MOV.U32 R18, RZ, RZ, RZ ;  /* 0x000000ffff127224 */ /* 0x000fe200078e00ff */
[----:B------:R-:W-:Y:S01]  /*3630*/  MOV R15, R9 ;  /* 0x00000009000f7202 */ /* 0x000fe20000000f00 */
[----:B------:R-:W-:Y:S01]  /*3640*/  UMOV UR22, 0x7d2cafe2 ;  /* 0x7d2cafe200167882 */ /* 0x000fe20000000000 */
[----:B------:R-:W-:Y:S01]  /*3650*/  UMOV UR23, 0x3eb0f5ff ;  /* 0x3eb0f5ff00177882 */ /* 0x000fe20000000000 */
[----:B------:R-:W-:Y:S01]  /*3660*/  SHF.R.U32.HI R9, RZ, 0x14, R9 ;  /* 0x00000014ff097819 */ /* 0x000fe20000011609 */
[----:B------:R-:W-:Y:S01]  /*3670*/  UMOV UR24, 0x3b39803f ;  /* 0x3b39803f00187882 */ /* 0x000fe20000000000 */
[----:B------:R-:W-:-:S06]  /*3680*/  UMOV UR25, 0x3c7abc9e ;  /* 0x3c7abc9e00197882 */ /* 0x000fcc0000000000 */
[----:B------:R-:W-:-:S10]  /*3690*/  @!P1 DMUL R16, R14, 1.80143985094819840000e+16 ;  /* 0x435000000e109828 */ /* 0x000fd40000000000 */
[----:B------:R-:W-:Y:S01]  /*36a0*/  @!P1 IMAD.MOV.U32 R15, RZ, RZ, R17 ;  /* 0x000000ffff0f9224 */ /* 0x000fe200078e0011 */
[----:B------:R-:W-:Y:S01]  /*36b0*/  @!P1 LEA.HI R9, R17, 0xffffffca, RZ, 0xc ;  /* 0xffffffca11099811 */ /* 0x000fe200078f60ff */
[----:B------:R-:W-:-:S03]  /*36c0*/  @!P1 IMAD.MOV.U32 R14, RZ, RZ, R16 ;  /* 0x000000ffff0e9224 */ /* 0x000fc600078e0010 */
[----:B------:R-:W-:Y:S02]  /*36d0*/  LOP3.LUT R15, R15, 0x800fffff, RZ, 0xc0, !PT ;  /* 0x800fffff0f0f7812 */ /* 0x000fe400078ec0ff */
[----:B------:R-:W-:Y:S02]  /*36e0*/  MOV R22, R14 ;  /* 0x0000000e00167202 */ /* 0x000fe40000000f00 */
[----:B------:R-:W-:-:S04]  /*36f0*/  LOP3.LUT R15, R15, 0x3ff00000, RZ, 0xfc, !PT ;  /* 0x3ff000000f0f7812 */ /* 0x000fc800078efcff */
[----:B------:R-:W-:Y:S01]  /*3700*/  ISETP.GE.U32.AND P2, PT, R15, 0x3ff6a09f, PT ;  /* 0x3ff6a09f0f00780c */ /* 0x000fe20003f46070 */
[----:B------:R-:W-:-:S12]  /*3710*/  IMAD.MOV.U32 R23, RZ, RZ, R15 ;  /* 0x000000ffff177224 */ /* 0x000fd800078e000f */
[----:B------:R-:W-:-:S05]  /*3720*/  @P2 VIADD R14, R23, 0xfff00000 ;  /* 0xfff00000170e2836 */ /* 0x000fca0000000000 */
[----:B------:R-:W-:-:S06]  /*3730*/  @P2 MOV R23, R14 ;  /* 0x0000000e00172202 */ /* 0x000fcc0000000f00 */
[C---:B------:R-:W-:Y:S02]  /*3740*/  DADD R24, R22.reuse, 1 ;  /* 0x3ff0000016187429 */ /* 0x040fe40000000000 */
[----:B------:R-:W-:-:S04]  /*3750*/  DADD R22, R22, -1 ;  /* 0xbff0000016167429 */ /* 0x000fc80000000000 */
[----:B------:R-:W0:Y:S02]  /*3760*/  MUFU.RCP64H R19, R25 ;  /* 0x0000001900137308 */ /* 0x000e240000001800 */
[----:B0-----:R-:W-:-:S08]  /*3770*/  DFMA R14, -R24, R18, 1 ;  /* 0x3ff00000180e742b */ /* 0x001fd00000000112 */
[----:B------:R-:W-:-:S08]  /*3780*/  DFMA R14, R14, R14, R14 ;  /* 0x0000000e0e0e722b */ /* 0x000fd0000000000e */
[----:B------:R-:W-:Y:S01]  /*3790*/  DFMA R14, R18, R14, R18 ;  /* 0x0000000e120e722b */ /* 0x000fe20000000012 */
[----:B------:R-:W-:Y:S01]  /*37a0*/  IMAD.MOV.U32 R18, RZ, RZ, 0x41ad3b5a ;  /* 0x41ad3b5aff127424 */ /* 0x000fe200078e00ff */
[----:B------:R-:W-:-:S06]  /*37b0*/  MOV R19, 0x3ed0f5d2 ;  /* 0x3ed0f5d200137802 */ /* 0x000fcc0000000f00 */
[----:B------:R-:W-:-:S08]  /*37c0*/  DMUL R20, R22, R14 ;  /* 0x0000000e16147228 */ /* 0x000fd00000000000 */
[----:B------:R-:W-:-:S08]  /*37d0*/  DFMA R20, R22, R14, R20 ;  /* 0x0000000e1614722b */ /* 0x000fd00000000014 */
[----:B------:R-:W-:-:S08]  /*37e0*/  DMUL R28, R20, R20 ;  /* 0x00000014141c7228 */ /* 0x000fd00000000000 */
[----:B------:R-:W-:Y:S01]  /*37f0*/  DFMA R18, R28, UR22, R18 ;  /* 0x000000161c127c2b */ /* 0x000fe20008000012 */
[----:B------:R-:W-:Y:S01]  /*3800*/  UMOV UR22, 0x75488a3f ;  /* 0x75488a3f00167882 */ /* 0x000fe20000000000 */
[----:B------:R-:W-:-:S06]  /*3810*/  UMOV UR23, 0x3ef3b20a ;  /* 0x3ef3b20a00177882 */ /* 0x000fcc0000000000 */
[----:B------:R-:W-:Y:S01]  /*3820*/  DFMA R24, R28, R18, UR22 ;  /* 0x000000161c187e2b */ /* 0x000fe20008000012 */
[----:B------:R-:W-:Y:S01]  /*3830*/  UMOV UR22, 0xe4faecd5 ;  /* 0xe4faecd500167882 */ /* 0x000fe20000000000 */
[----:B------:R-:W-:Y:S01]  /*3840*/  UMOV UR23, 0x3f1745cd ;  /* 0x3f1745cd00177882 */ /* 0x000fe20000000000 */
[----:B------:R-:W-:-:S05]  /*3850*/  DADD R18, R22, -R20 ;  /* 0x0000000016127229 */ /* 0x000fca0000000814 */
[----:B------:R-:W-:Y:S01]  /*3860*/  DFMA R24, R28, R24, UR22 ;  /* 0x000000161c187e2b */ /* 0x000fe20008000018 */
[----:B------:R-:W-:Y:S01]  /*3870*/  UMOV UR22, 0x258a578b ;  /* 0x258a578b00167882 */ /* 0x000fe20000000000 */
[----:B------:R-:W-:Y:S01]  /*3880*/  UMOV UR23, 0x3f3c71c7 ;  /* 0x3f3c71c700177882 */ /* 0x000fe20000000000 */
[----:B------:R-:W-:-:S05]  /*3890*/  DADD R18, R18, R18 ;  /* 0x0000000012127229 */ /* 0x000fca0000000012 */
[----:B------:R-:W-:Y:S01]  /*38a0*/  DFMA R24, R28, R24, UR22 ;  /* 0x000000161c187e2b */ /* 0x000fe20008000018 */
[----:B------:R-:W-:Y:S01]  /*38b0*/  UMOV UR22, 0x9242b910 ;  /* 0x9242b91000167882 */ /* 0x000fe20000000000 */
[----:B------:R-:W-:Y:S01]  /*38c0*/  UMOV UR23, 0x3f624924 ;  /* 0x3f62492400177882 */ /* 0x000fe20000000000 */
[----:B------:R-:W-:-:S05]  /*38d0*/  DFMA R18, R22, -R20, R18 ;  /* 0x800000141612722b */ /* 0x000fca0000000012 */
[----:B------:R-:W-:Y:S01]  /*38e0*/  DFMA R24, R28, R24, UR22 ;  /* 0x000000161c187e2b */ /* 0x000fe20008000018 */
[----:B------:R-:W-:Y:S01]  /*38f0*/  UMOV UR22, 0x99999dfb ;  /* 0x99999dfb00167882 */ /* 0x000fe20000000000 */
[----:B------:R-:W-:Y:S01]  /*3900*/  UMOV UR23, 0x3f899999 ;  /* 0x3f89999900177882 */ /* 0x000fe20000000000 */
[----:B------:R-:W-:Y:S02]  /*3910*/  DMUL R18, R14, R18 ;  /* 0x000000120e127228 */ /* 0x000fe40000000000 */
[----:B------:R-:W-:-:S03]  /*3920*/  DMUL R14, R20, R20 ;  /* 0x00000014140e7228 */ /* 0x000fc60000000000 */
[----:B------:R-:W-:Y:S01]  /*3930*/  DFMA R24, R28, R24, UR22 ;  /* 0x000000161c187e2b */ /* 0x000fe20008000018 */
[----:B------:R-:W-:Y:S01]  /*3940*/  UMOV UR22, 0x55555555 ;  /* 0x5555555500167882 */ /* 0x000fe20000000000 */
[----:B------:R-:W-:-:S03]  /*3950*/  UMOV UR23, 0x3fb55555 ;  /* 0x3fb5555500177882 */ /* 0x000fc60000000000 */
[----:B------:R-:W-:Y:S02]  /*3960*/  VIADD R31, R19, 0x100000 ;  /* 0x00100000131f7836 */ /* 0x000fe40000000000 */
[----:B------:R-:W-:Y:S01]  /*3970*/  IMAD.MOV.U32 R30, RZ, RZ, R18 ;  /* 0x000000ffff1e7224 */ /* 0x000fe200078e0012 */
[----:B------:R-:W-:-:S08]  /*3980*/  DFMA R22, R28, R24, UR22 ;  /* 0x000000161c167e2b */ /* 0x000fd00008000018 */
[----:B------:R-:W-:Y:S01]  /*3990*/  DADD R26, -R22, UR22 ;  /* 0x00000016161a7e29 */ /* 0x000fe20008000100 */
[----:B------:R-:W-:Y:S01]  /*39a0*/  UMOV UR22, 0xb9e7b0 ;  /* 0x00b9e7b000167882 */ /* 0x000fe20000000000 */
[----:B------:R-:W-:-:S06]  /*39b0*/  UMOV UR23, 0x3c46a4cb ;  /* 0x3c46a4cb00177882 */ /* 0x000fcc0000000000 */
[----:B------:R-:W-:Y:S02]  /*39c0*/  DFMA R26, R28, R24, R26 ;  /* 0x000000181c1a722b */ /* 0x000fe4000000001a */
[C---:B------:R-:W-:Y:S02]  /*39d0*/  DFMA R28, R20.reuse, R20, -R14 ;  /* 0x00000014141c722b */ /* 0x040fe4000000080e */
[----:B------:R-:W-:-:S04]  /*39e0*/  DMUL R24, R20, R14 ;  /* 0x0000000e14187228 */ /* 0x000fc80000000000 */
[----:B------:R-:W-:Y:S01]  /*39f0*/  DADD R26, R26, -UR22 ;  /* 0x800000161a1a7e29 */ /* 0x000fe20008000000 */
[----:B------:R-:W-:Y:S01]  /*3a00*/  UMOV UR22, 0x80000000 ;  /* 0x8000000000167882 */ /* 0x000fe20000000000 */
[C---:B------:R-:W-:Y:S01]  /*3a10*/  DFMA R28, R20.reuse, R30, R28 ;  /* 0x0000001e141c722b */ /* 0x040fe2000000001c */
[----:B------:R-:W-:Y:S01]  /*3a20*/  UMOV UR23, 0x43300000 ;  /* 0x4330000000177882 */ /* 0x000fe20000000000 */
[----:B------:R-:W-:-:S08]  /*3a30*/  DFMA R30, R20, R14, -R24 ;  /* 0x0000000e141e722b */ /* 0x000fd00000000818 */
[----:B------:R-:W-:Y:S02]  /*3a40*/  DFMA R30, R18, R14, R30 ;  /* 0x0000000e121e722b */ /* 0x000fe4000000001e */
[----:B------:R-:W-:-:S06]  /*3a50*/  DADD R14, R22, R26 ;  /* 0x00000000160e7229 */ /* 0x000fcc000000001a */
[----:B------:R-:W-:Y:S02]  /*3a60*/  DFMA R28, R20, R28, R30 ;  /* 0x0000001c141c722b */ /* 0x000fe4000000001e */
[----:B------:R-:W-:Y:S02]  /*3a70*/  DADD R30, R22, -R14 ;  /* 0x00000000161e7229 */ /* 0x000fe4000000080e */
[----:B------:R-:W-:-:S06]  /*3a80*/  DMUL R22, R14, R24 ;  /* 0x000000180e167228 */ /* 0x000fcc0000000000 */
[----:B------:R-:W-:Y:S02]  /*3a90*/  DADD R30, R26, R30 ;  /* 0x000000001a1e7229 */ /* 0x000fe4000000001e */
[----:B------:R-:W-:-:S08]  /*3aa0*/  DFMA R26, R14, R24, -R22 ;  /* 0x000000180e1a722b */ /* 0x000fd00000000816 */
[----:B------:R-:W-:-:S08]  /*3ab0*/  DFMA R26, R14, R28, R26 ;  /* 0x0000001c0e1a722b */ /* 0x000fd0000000001a */
[----:B------:R-:W-:-:S08]  /*3ac0*/  DFMA R30, R30, R24, R26 ;  /* 0x000000181e1e722b */ /* 0x000fd0000000001a */
[----:B------:R-:W-:-:S08]  /*3ad0*/  DADD R14, R22, R30 ;  /* 0x00000000160e7229 */ /* 0x000fd0000000001e */
[--C-:B------:R-:W-:Y:S02]  /*3ae0*/  DADD R24, R20, R14.reuse ;  /* 0x0000000014187229 */ /* 0x100fe4000000000e */
[----:B------:R-:W-:-:S06]  /*3af0*/  DADD R22, R22, -R14 ;  /* 0x0000000016167229 */ /* 0x000fcc000000080e */
[----:B------:R-:W-:Y:S02]  /*3b00*/  DADD R20, R20, -R24 ;  /* 0x0000000014147229 */ /* 0x000fe40000000818 */
[----:B------:R-:W-:-:S06]  /*3b10*/  DADD R22, R30, R22 ;  /* 0x000000001e167229 */ /* 0x000fcc0000000016 */
[----:B------:R-:W-:Y:S01]  /*3b20*/  DADD R20, R14, R20 ;  /* 0x000000000e147229 */ /* 0x000fe20000000014 */
[C---:B------:R-:W-:Y:S01]  /*3b30*/  IADD3 R14, PT, PT, R9.reuse, -0x3ff, RZ ;  /* 0xfffffc01090e7810 */ /* 0x040fe20007ffe0ff */
[----:B------:R-:W-:Y:S02]  /*3b40*/  @P2 VIADD R14, R9, 0xfffffc02 ;  /* 0xfffffc02090e2836 */ /* 0x000fe40000000000 */
[----:B------:R-:W-:-:S04]  /*3b50*/  IMAD.MOV.U32 R15, RZ, RZ, 0x43300000 ;  /* 0x43300000ff0f7424 */ /* 0x000fc800078e00ff */
[----:B------:R-:W-:Y:S01]  /*3b60*/  DADD R20, R22, R20 ;  /* 0x0000000016147229 */ /* 0x000fe20000000014 */
[----:B------:R-:W-:-:S06]  /*3b70*/  LOP3.LUT R14, R14, 0x80000000, RZ, 0x3c, !PT ;  /* 0x800000000e0e7812 */ /* 0x000fcc00078e3cff */
[----:B------:R-:W-:Y:S01]  /*3b80*/  DADD R16, R14, -UR22 ;  /* 0x800000160e107e29 */ /* 0x000fe20008000000 */
[----:B------:R-:W-:Y:S01]  /*3b90*/  UMOV UR22, 0xfefa39ef ;  /* 0xfefa39ef00167882 */ /* 0x000fe20000000000 */
[----:B------:R-:W-:Y:S01]  /*3ba0*/  DADD R18, R18, R20 ;  /* 0x0000000012127229 */ /* 0x000fe20000000014 */
[----:B------:R-:W-:-:S07]  /*3bb0*/  UMOV UR23, 0x3fe62e42 ;  /* 0x3fe62e4200177882 */ /* 0x000fce0000000000 */
[----:B------:R-:W-:-:S08]  /*3bc0*/  DADD R20, R24, R18 ;  /* 0x0000000018147229 */ /* 0x000fd00000000012 */
[--C-:B------:R-:W-:Y:S02]  /*3bd0*/  DFMA R14, R16, UR22, R20.reuse ;  /* 0x00000016100e7c2b */ /* 0x100fe40008000014 */
[----:B------:R-:W-:-:S06]  /*3be0*/  DADD R24, R24, -R20 ;  /* 0x0000000018187229 */ /* 0x000fcc0000000814 */
[----:B------:R-:W-:Y:S02]  /*3bf0*/  DFMA R22, R16, -UR22, R14 ;  /* 0x8000001610167c2b */ /* 0x000fe4000800000e */
[----:B------:R-:W-:Y:S01]  /*3c00*/  DADD R24, R18, R24 ;  /* 0x0000000012187229 */ /* 0x000fe20000000018 */
[----:B------:R-:W-:Y:S01]  /*3c10*/  IMAD.MOV.U32 R19, RZ, RZ, R7 ;  /* 0x000000ffff137224 */ /* 0x000fe200078e0007 */
[----:B------:R-:W-:-:S04]  /*3c20*/  MOV R18, R8 ;  /* 0x0000000800127202 */ /* 0x000fc80000000f00 */
[----:B------:R-:W-:Y:S01]  /*3c30*/  DADD R22, -R20, R22 ;  /* 0x0000000014167229 */ /* 0x000fe20000000116 */
[C---:B------:R-:W-:Y:S01]  /*3c40*/  IMAD.SHL.U32 R8, R19.reuse, 0x2, RZ ;  /* 0x0000000213087824 */ /* 0x040fe200078e00ff */
[----:B------:R-:W-:-:S04]  /*3c50*/  LOP3.LUT R7, R19, 0xff0fffff, RZ, 0xc0, !PT ;  /* 0xff0fffff13077812 */ /* 0x000fc800078ec0ff */
[----:B------:R-:W-:Y:S02]  /*3c60*/  ISETP.GT.U32.AND P1, PT, R8, -0x2000001, PT ;  /* 0xfdffffff0800780c */ /* 0x000fe40003f24070 */
[----:B------:R-:W-:Y:S02]  /*3c70*/  DADD R22, R24, -R22 ;  /* 0x0000000018167229 */ /* 0x000fe40000000816 */
[----:B------:R-:W-:-:S06]  /*3c80*/  SEL R19, R7, R19, P1 ;  /* 0x0000001307137207 */ /* 0x000fcc0000800000 */
[----:B------:R-:W-:-:S08]  /*3c90*/  DFMA R16, R16, UR24, R22 ;  /* 0x0000001810107c2b */ /* 0x000fd00008000016 */
[----:B------:R-:W-:-:S08]  /*3ca0*/  DADD R20, R14, R16 ;  /* 0x000000000e147229 */ /* 0x000fd00000000010 */
[----:B------:R-:W-:Y:S02]  /*3cb0*/  DADD R14, R14, -R20 ;  /* 0x000000000e0e7229 */ /* 0x000fe40000000814 */
[----:B------:R-:W-:-:S06]  /*3cc0*/  DMUL R8, R20, R18 ;  /* 0x0000001214087228 */ /* 0x000fcc0000000000 */
[----:B------:R-:W-:Y:S02]  /*3cd0*/  DADD R16, R16, R14 ;  /* 0x0000000010107229 */ /* 0x000fe4000000000e */
[----:B------:R-:W-:-:S08]  /*3ce0*/  DFMA R20, R20, R18, -R8 ;  /* 0x000000121414722b */ /* 0x000fd00000000808 */
[----:B------:R-:W-:Y:S01]  /*3cf0*/  DFMA R16, R16, R18, R20 ;  /* 0x000000121010722b */ /* 0x000fe20000000014 */
[----:B------:R-:W-:Y:S01]  /*3d00*/  MOV R20, 0x652b82fe ;  /* 0x652b82fe00147802 */ /* 0x000fe20000000f00 */
[----:B------:R-:W-:-:S06]  /*3d10*/  IMAD.MOV.U32 R21, RZ, RZ, 0x3ff71547 ;  /* 0x3ff71547ff157424 */ /* 0x000fcc00078e00ff */
[----:B------:R-:W-:-:S08]  /*3d20*/  DADD R22, R8, R16 ;  /* 0x0000000008167229 */ /* 0x000fd00000000010 */
[----:B------:R-:W-:Y:S02]  /*3d30*/  DFMA R20, R22, R20, 6.75539944105574400000e+15 ;  /* 0x433800001614742b */ /* 0x000fe40000000014 */
[----:B------:R-:W-:Y:S01]  /*3d40*/  FSETP.GEU.AND P1, PT, |R23|, 4.1917929649353027344, PT ;  /* 0x4086232b1700780b */ /* 0x000fe20003f2e200 */
[----:B------:R-:W-:-:S05]  /*3d50*/  DADD R8, R8, -R22 ;  /* 0x0000000008087229 */ /* 0x000fca0000000816 */
[----:B------:R-:W-:-:S03]  /*3d60*/  DADD R14, R20, -6.75539944105574400000e+15 ;  /* 0xc3380000140e7429 */ /* 0x000fc60000000000 */
[----:B------:R-:W-:-:S05]  /*3d70*/  DADD R16, R16, R8 ;  /* 0x0000000010107229 */ /* 0x000fca0000000008 */
[----:B------:R-:W-:Y:S01]  /*3d80*/  DFMA R18, R14, -UR22, R22 ;  /* 0x800000160e127c2b */ /* 0x000fe20008000016 */
[----:B------:R-:W-:Y:S01]  /*3d90*/  UMOV UR22, 0x3b39803f ;  /* 0x3b39803f00167882 */ /* 0x000fe20000000000 */
[----:B------:R-:W-:-:S06]  /*3da0*/  UMOV UR23, 0x3c7abc9e ;  /* 0x3c7abc9e00177882 */ /* 0x000fcc0000000000 */
[----:B------:R-:W-:Y:S01]  /*3db0*/  DFMA R18, R14, -UR22, R18 ;  /* 0x800000160e127c2b */ /* 0x000fe20008000012 */
[----:B------:R-:W-:Y:S01]  /*3dc0*/  UMOV UR22, 0x69ce2bdf ;  /* 0x69ce2bdf00167882 */ /* 0x000fe20000000000 */
[----:B------:R-:W-:Y:S01]  /*3dd0*/  IMAD.MOV.U32 R14, RZ, RZ, -0x35dec16 ;  /* 0xfca213eaff0e7424 */ /* 0x000fe200078e00ff */
[----:B------:R-:W-:Y:S01]  /*3de0*/  MOV R15, 0x3e928af3 ;  /* 0x3e928af3000f7802 */ /* 0x000fe20000000f00 */
[----:B------:R-:W-:-:S05]  /*3df0*/  UMOV UR23, 0x3e5ade15 ;  /* 0x3e5ade1500177882 */ /* 0x000fca0000000000 */
[----:B------:R-:W-:Y:S01]  /*3e00*/  DFMA R14, R18, UR22, R14 ;  /* 0x00000016120e7c2b */ /* 0x000fe2000800000e */
[----:B------:R-:W-:Y:S01]  /*3e10*/  UMOV UR22, 0x62401315 ;  /* 0x6240131500167882 */ /* 0x000fe20000000000 */
[----:B------:R-:W-:-:S06]  /*3e20*/  UMOV UR23, 0x3ec71dee ;  /* 0x3ec71dee00177882 */ /* 0x000fcc0000000000 */
[----:B------:R-:W-:Y:S01]  /*3e30*/  DFMA R14, R18, R14, UR22 ;  /* 0x00000016120e7e2b */ /* 0x000fe2000800000e */
        /* <DEDUP_REMOVED lines=20> */
[----:B------:R-:W-:-:S08]  /*3f80*/  DFMA R14, R18, R14, UR22 ;  /* 0x00000016120e7e2b */ /* 0x000fd0000800000e */
[----:B------:R-:W-:-:S08]  /*3f90*/  DFMA R14, R18, R14, 1 ;  /* 0x3ff00000120e742b */ /* 0x000fd0000000000e */
[----:B------:R-:W-:-:S10]  /*3fa0*/  DFMA R14, R18, R14, 1 ;  /* 0x3ff00000120e742b */ /* 0x000fd4000000000e */
[----:B------:R-:W-:Y:S02]  /*3fb0*/  IMAD R19, R20, 0x100000, R15 ;  /* 0x0010000014137824 */ /* 0x000fe400078e020f */
[----:B------:R-:W-:Y:S01]  /*3fc0*/  IMAD.MOV.U32 R18, RZ, RZ, R14 ;  /* 0x000000ffff127224 */ /* 0x000fe200078e000e */
[----:B------:R-:W-:Y:S06]  /*3fd0*/  @!P1 BRA `(.L_x_76) ;  /* 0x0000000000309947 */ /* 0x000fec0003800000 */
[----:B------:R-:W-:Y:S01]  /*3fe0*/  FSETP.GEU.AND P2, PT, |R23|, 4.2275390625, PT ;  /* 0x408748001700780b */ /* 0x000fe20003f4e200 */
[C---:B------:R-:W-:Y:S02]  /*3ff0*/  DADD R18, R22.reuse, +INF ;  /* 0x7ff0000016127429 */ /* 0x040fe40000000000 */
[----:B------:R-:W-:-:S08]  /*4000*/  DSETP.GEU.AND P1, PT, R22, RZ, PT ;  /* 0x000000ff1600722a */ /* 0x000fd00003f2e000 */
[----:B------:R-:W-:Y:S02]  /*4010*/  FSEL R18, R18, RZ, P1 ;  /* 0x000000ff12127208 */ /* 0x000fe40000800000 */
[----:B------:R-:W-:Y:S02]  /*4020*/  @!P2 LEA.HI R8, R20, R20, RZ, 0x1 ;  /* 0x000000141408a211 */ /* 0x000fe400078f08ff */
[----:B------:R-:W-:Y:S02]  /*4030*/  FSEL R19, R19, RZ, P1 ;  /* 0x000000ff13137208 */ /* 0x000fe40000800000 */
[----:B------:R-:W-:-:S04]  /*4040*/  @!P2 SHF.R.S32.HI R8, RZ, 0x1, R8 ;  /* 0x00000001ff08a819 */ /* 0x000fc80000011408 */
[----:B------:R-:W-:Y:S01]  /*4050*/  @!P2 IADD3 R7, PT, PT, R20, -R8, RZ ;  /* 0x800000081407a210 */ /* 0x000fe20007ffe0ff */
[----:B------:R-:W-:Y:S02]  /*4060*/  @!P2 IMAD R15, R8, 0x100000, R15 ;  /* 0x00100000080fa824 */ /* 0x000fe400078e020f */
[----:B------:R-:W-:Y:S01]  /*4070*/  @!P2 IMAD.MOV.U32 R8, RZ, RZ, RZ ;  /* 0x000000ffff08a224 */ /* 0x000fe200078e00ff */
[----:B------:R-:W-:-:S06]  /*4080*/  @!P2 LEA R9, R7, 0x3ff00000, 0x14 ;  /* 0x3ff000000709a811 */ /* 0x000fcc00078ea0ff */
[----:B------:R-:W-:-:S11]  /*4090*/  @!P2 DMUL R18, R14, R8 ;  /* 0x000000080e12a228 */ /* 0x000fd60000000000 */
.L_x_76:
[----:B------:R-:W-:Y:S01]  /*40a0*/  DFMA R16, R16, R18, R18 ;  /* 0x000000121010722b */ /* 0x000fe20000000012 */
[----:B------:R-:W-:Y:S01]  /*40b0*/  MOV R14, R36 ;  /* 0x00000024000e7202 */ /* 0x000fe20000000f00 */
[----:B------:R-:W-:Y:S01]  /*40c0*/  DSETP.NEU.AND P1, PT, |R18|, +INF , PT ;  /* 0x7ff000001200742a */ /* 0x000fe20003f2d200 */
[----:B------:R-:W-:-:S07]  /*40d0*/  IMAD.MOV.U32 R15, RZ, RZ, 0x0 ;  /* 0x00000000ff0f7424 */ /* 0x000fce00078e00ff */
[----:B------:R-:W-:Y:S02]  /*40e0*/  FSEL R8, R18, R16, !P1 ;  /* 0x0000001012087208 */ /* 0x000fe40004800000 */
[----:B------:R-:W-:Y:S01]  /*40f0*/  FSEL R7, R19, R17, !P1 ;  /* 0x0000001113077208 */ /* 0x000fe20004800000 */
[----:B------:R-:W-:Y:S06]  /*4100*/  RET.REL.NODEC R14 `(resultPixel) ;  /* 0xffffffbc0ebc7950 */ /* 0x000fec0003c3ffff */
.L_x_77:
[----:B------:R-:W-:-:S00]  /*4110*/  BRA `(.L_x_77) ;  /* 0xfffffffc00fc7947 */ /* 0x000fc0000383ffff */
[----:B------:R-:W-:-:S00]  /*4120*/  NOP ;  /* 0x0000000000007918 */ /* 0x000fc00000000000 */
        /* <DEDUP_REMOVED lines=13> */
.L_x_80:


//--------------------- .nv.shared.reserved.0     --------------------------
	.section	.nv.shared.reserved.0,"aw",@nobits
	.weak		__nv_reservedSMEM_offset_0_alias
	.size		__nv_reservedSMEM_offset_0_alias, 0, 64
	.other		__nv_reservedSMEM_offset_0_alias,@"STO_CUDA_RESERVED_SHARED STV_DEFAULT"
__nv_reservedSMEM_offset_0_alias:
	.zero		0
	.zero		64


//--------------------- .nv.constant0.resultPixel --------------------------
	.section	.nv.constant0.resultPixel,"a",@progbits
	.sectionflags	@""
	.align	4
.nv.constant0.resultPixel:
	.zero		944


//--------------------- SYMBOLS --------------------------

	.type		.nv.reservedSmem.offset0,@object
	.size		.nv.reservedSmem.offset0,0x4
